	.target	sm_90a

	.elftype	@"ET_EXEC"


//--------------------- .note.nv.tkinfo           --------------------------
	.section	.note.nv.tkinfo,"",@"SHT_NOTE"
	.sectionflags	@"SHF_NOTE_NV_TKINFO"
	.tkinfo
        /*0018*/ 	.word	0x00000002
        /*0030*/ 	.string	""
        /*0030*/ 	.string	"ptxas"
        /*0030*/ 	.string	"Cuda compilation tools, release 13.0, V13.0.88"
        /*0030*/ 	.string	"Build cuda_13.0.r13.0/compiler.36424714_0"
        /*0030*/ 	.string	"-v  -suppress-debug-info  -lineinfo  -arch sm_90a "



//--------------------- .note.nv.cuinfo           --------------------------
	.section	.note.nv.cuinfo,"",@"SHT_NOTE"
	.sectionflags	@"SHF_NOTE_NV_CUINFO"
        /*0018*/ 	.short	0x0002
        /*001a*/ 	.short	0x005a
        /*001c*/ 	.short	0x0082
	.zero		2


//--------------------- .nv.info                  --------------------------
	.section	.nv.info,"",@"SHT_CUDA_INFO"
	.align	4


	//----- nvinfo : EIATTR_REGCOUNT
	.align		4
        /*0000*/ 	.byte	0x04, 0x2f
        /*0002*/ 	.short	(.L_1 - .L_0)
	.align		4
.L_0:
        /*0004*/ 	.word	index@(matmul_kernel)
        /*0008*/ 	.word	0x00000040


	//----- nvinfo : EIATTR_FRAME_SIZE
	.align		4
.L_1:
        /*000c*/ 	.byte	0x04, 0x11
        /*000e*/ 	.short	(.L_3 - .L_2)
	.align		4
.L_2:
        /*0010*/ 	.word	index@(matmul_kernel)
        /*0014*/ 	.word	0x00000000


	//----- nvinfo : EIATTR_MIN_STACK_SIZE
	.align		4
.L_3:
        /*0018*/ 	.byte	0x04, 0x12
        /*001a*/ 	.short	(.L_5 - .L_4)
	.align		4
.L_4:
        /*001c*/ 	.word	index@(matmul_kernel)
        /*0020*/ 	.word	0x00000000
.L_5:


//--------------------- .nv.compat                --------------------------
	.section	.nv.compat,"",@"SHT_CUDA_COMPAT_INFO"
	.align	4
        /*0000*/ 	.byte	0x02, 0x09, 0x01, 0x00, 0x02, 0x02, 0x01, 0x00, 0x02, 0x05, 0x05, 0x00, 0x03, 0x07, 0x01, 0x01
        /*0010*/ 	.byte	0x02, 0x03, 0x00, 0x00, 0x02, 0x06, 0x01, 0x00, 0x04, 0x0b, 0x08, 0x00, 0x00, 0x00, 0x00, 0x00
        /*0020*/ 	.byte	0x00, 0x00, 0x00, 0x00


//--------------------- .nv.info.matmul_kernel    --------------------------
	.section	.nv.info.matmul_kernel,"",@"SHT_CUDA_INFO"
	.sectionflags	@""
	.align	4


	//----- nvinfo : EIATTR_CUDA_API_VERSION
	.align		4
        /*0000*/ 	.byte	0x04, 0x37
        /*0002*/ 	.short	(.L_7 - .L_6)
.L_6:
        /*0004*/ 	.word	0x00000082


	//----- nvinfo : EIATTR_KPARAM_INFO
	.align		4
.L_7:
        /*0008*/ 	.byte	0x04, 0x17
        /*000a*/ 	.short	(.L_9 - .L_8)
.L_8:
        /*000c*/ 	.word	0x00000000
        /*0010*/ 	.short	0x000d
        /*0012*/ 	.short	0x0048
        /*0014*/ 	.byte	0x00, 0xf4, 0x21, 0x00


	//----- nvinfo : EIATTR_KPARAM_INFO
	.align		4
.L_9:
        /*0018*/ 	.byte	0x04, 0x17
        /*001a*/ 	.short	(.L_11 - .L_10)
.L_10:
        /*001c*/ 	.word	0x00000000
        /*0020*/ 	.short	0x000c
        /*0022*/ 	.short	0x0040
        /*0024*/ 	.byte	0x00, 0xf4, 0x21, 0x00


	//----- nvinfo : EIATTR_KPARAM_INFO
	.align		4
.L_11:
        /*0028*/ 	.byte	0x04, 0x17
        /*002a*/ 	.short	(.L_13 - .L_12)
.L_12:
        /*002c*/ 	.word	0x00000000
        /*0030*/ 	.short	0x000b
        /*0032*/ 	.short	0x0038
        /*0034*/ 	.byte	0x00, 0xf0, 0x11, 0x00


	//----- nvinfo : EIATTR_KPARAM_INFO
	.align		4
.L_13:
        /*0038*/ 	.byte	0x04, 0x17
        /*003a*/ 	.short	(.L_15 - .L_14)
.L_14:
        /*003c*/ 	.word	0x00000000
        /*0040*/ 	.short	0x000a
        /*0042*/ 	.short	0x0034
        /*0044*/ 	.byte	0x00, 0xf0, 0x11, 0x00


	//----- nvinfo : EIATTR_KPARAM_INFO
	.align		4
.L_15:
        /*0048*/ 	.byte	0x04, 0x17
        /*004a*/ 	.short	(.L_17 - .L_16)
.L_16:
        /*004c*/ 	.word	0x00000000
        /*0050*/ 	.short	0x0009
        /*0052*/ 	.short	0x0030
        /*0054*/ 	.byte	0x00, 0xf0, 0x11, 0x00


	//----- nvinfo : EIATTR_KPARAM_INFO
	.align		4
.L_17:
        /*0058*/ 	.byte	0x04, 0x17
        /*005a*/ 	.short	(.L_19 - .L_18)
.L_18:
        /*005c*/ 	.word	0x00000000
        /*0060*/ 	.short	0x0008
        /*0062*/ 	.short	0x002c
        /*0064*/ 	.byte	0x00, 0xf0, 0x11, 0x00


	//----- nvinfo : EIATTR_KPARAM_INFO
	.align		4
.L_19:
        /*0068*/ 	.byte	0x04, 0x17
        /*006a*/ 	.short	(.L_21 - .L_20)
.L_20:
        /*006c*/ 	.word	0x00000000
        /*0070*/ 	.short	0x0007
        /*0072*/ 	.short	0x0028
        /*0074*/ 	.byte	0x00, 0xf0, 0x11, 0x00


	//----- nvinfo : EIATTR_KPARAM_INFO
	.align		4
.L_21:
        /*0078*/ 	.byte	0x04, 0x17
        /*007a*/ 	.short	(.L_23 - .L_22)
.L_22:
        /*007c*/ 	.word	0x00000000
        /*0080*/ 	.short	0x0006
        /*0082*/ 	.short	0x0024
        /*0084*/ 	.byte	0x00, 0xf0, 0x11, 0x00


	//----- nvinfo : EIATTR_KPARAM_INFO
	.align		4
.L_23:
        /*0088*/ 	.byte	0x04, 0x17
        /*008a*/ 	.short	(.L_25 - .L_24)
.L_24:
        /*008c*/ 	.word	0x00000000
        /*0090*/ 	.short	0x0005
        /*0092*/ 	.short	0x0020
        /*0094*/ 	.byte	0x00, 0xf0, 0x11, 0x00


	//----- nvinfo : EIATTR_KPARAM_INFO
	.align		4
.L_25:
        /*0098*/ 	.byte	0x04, 0x17
        /*009a*/ 	.short	(.L_27 - .L_26)
.L_26:
        /*009c*/ 	.word	0x00000000
        /*00a0*/ 	.short	0x0004
        /*00a2*/ 	.short	0x001c
        /*00a4*/ 	.byte	0x00, 0xf0, 0x11, 0x00


	//----- nvinfo : EIATTR_KPARAM_INFO
	.align		4
.L_27:
        /*00a8*/ 	.byte	0x04, 0x17
        /*00aa*/ 	.short	(.L_29 - .L_28)
.L_28:
        /*00ac*/ 	.word	0x00000000
        /*00b0*/ 	.short	0x0003
        /*00b2*/ 	.short	0x0018
        /*00b4*/ 	.byte	0x00, 0xf0, 0x11, 0x00


	//----- nvinfo : EIATTR_KPARAM_INFO
	.align		4
.L_29:
        /*00b8*/ 	.byte	0x04, 0x17
        /*00ba*/ 	.short	(.L_31 - .L_30)
.L_30:
        /*00bc*/ 	.word	0x00000000
        /*00c0*/ 	.short	0x0002
        /*00c2*/ 	.short	0x0010
        /*00c4*/ 	.byte	0x00, 0xf4, 0x21, 0x00


	//----- nvinfo : EIATTR_KPARAM_INFO
	.align		4
.L_31:
        /*00c8*/ 	.byte	0x04, 0x17
        /*00ca*/ 	.short	(.L_33 - .L_32)
.L_32:
        /*00cc*/ 	.word	0x00000000
        /*00d0*/ 	.short	0x0001
        /*00d2*/ 	.short	0x0008
        /*00d4*/ 	.byte	0x00, 0xf4, 0x21, 0x00


	//----- nvinfo : EIATTR_KPARAM_INFO
	.align		4
.L_33:
        /*00d8*/ 	.byte	0x04, 0x17
        /*00da*/ 	.short	(.L_35 - .L_34)
.L_34:
        /*00dc*/ 	.word	0x00000000
        /*00e0*/ 	.short	0x0000
        /*00e2*/ 	.short	0x0000
        /*00e4*/ 	.byte	0x00, 0xf4, 0x21, 0x00


	//----- nvinfo : EIATTR_SPARSE_MMA_MASK
	.align		4
.L_35:
        /*00e8*/ 	.byte	0x03, 0x50
        /*00ea*/ 	.short	0x0000


	//----- nvinfo : EIATTR_MAXREG_COUNT
	.align		4
        /*00ec*/ 	.byte	0x03, 0x1b
        /*00ee*/ 	.short	0x00ff


	//----- nvinfo : EIATTR_NUM_BARRIERS
	.align		4
        /*00f0*/ 	.byte	0x02, 0x4c
        /*00f2*/ 	.byte	0x01
	.zero		1


	//----- nvinfo : EIATTR_MERCURY_ISA_VERSION
	.align		4
        /*00f4*/ 	.byte	0x03, 0x5f
        /*00f6*/ 	.short	0x0101


	//----- nvinfo : EIATTR_EXIT_INSTR_OFFSETS
	.align		4
        /*00f8*/ 	.byte	0x04, 0x1c
        /*00fa*/ 	.short	(.L_37 - .L_36)


	//   ....[0]....
.L_36:
        /*00fc*/ 	.word	0x00001c20


	//   ....[1]....
        /*0100*/ 	.word	0x00001c50


	//----- nvinfo : EIATTR_REQNTID
	.align		4
.L_37:
        /*0104*/ 	.byte	0x04, 0x10
        /*0106*/ 	.short	(.L_39 - .L_38)
.L_38:
        /*0108*/ 	.word	0x00000100
        /*010c*/ 	.word	0x00000001
        /*0110*/ 	.word	0x00000001


	//----- nvinfo : EIATTR_CBANK_PARAM_SIZE
	.align		4
.L_39:
        /*0114*/ 	.byte	0x03, 0x19
        /*0116*/ 	.short	0x0050


	//----- nvinfo : EIATTR_PARAM_CBANK
	.align		4
        /*0118*/ 	.byte	0x04, 0x0a
        /*011a*/ 	.short	(.L_41 - .L_40)
	.align		4
.L_40:
        /*011c*/ 	.word	index@(.nv.constant0.matmul_kernel)
        /*0120*/ 	.short	0x0210
        /*0122*/ 	.short	0x0050


	//----- nvinfo : EIATTR_SW_WAR
	.align		4
.L_41:
        /*0124*/ 	.byte	0x04, 0x36
        /*0126*/ 	.short	(.L_43 - .L_42)
.L_42:
        /*0128*/ 	.word	0x00000008
.L_43:


//--------------------- .nv.callgraph             --------------------------
	.section	.nv.callgraph,"",@"SHT_CUDA_CALLGRAPH"
	.align	4
	.sectionentsize	8
	.align		4
        /*0000*/ 	.word	0x00000000
	.align		4
        /*0004*/ 	.word	0xffffffff
	.align		4
        /*0008*/ 	.word	0x00000000
	.align		4
        /*000c*/ 	.word	0xfffffffe
	.align		4
        /*0010*/ 	.word	0x00000000
	.align		4
        /*0014*/ 	.word	0xfffffffd
	.align		4
        /*0018*/ 	.word	0x00000000
	.align		4
        /*001c*/ 	.word	0xfffffffc


//--------------------- .text.matmul_kernel       --------------------------
	.section	.text.matmul_kernel,"ax",@progbits
	.align	128
        .global         matmul_kernel
        .type           matmul_kernel,@function
        .size           matmul_kernel,(.L_x_3 - matmul_kernel)
        .other          matmul_kernel,@"STO_CUDA_ENTRY STV_DEFAULT"
matmul_kernel:
.text.matmul_kernel:
[----:B------:R-:W-:Y:S08]  /*0000*/  LDC R1, c[0x0][0x28] ;  /* 0x00000a00ff017b82 */ /* 0x000ff00000000800 */
[----:B------:R-:W0:Y:S01]  /*0010*/  LDC.64 R18, c[0x0][0x228] ;  /* 0x00008a00ff127b82 */ /* 0x000e220000000a00 */
[----:B------:R-:W1:Y:S01]  /*0020*/  S2R R5, SR_CTAID.X ;  /* 0x0000000000057919 */ /* 0x000e620000002500 */
[----:B------:R-:W-:Y:S01]  /*0030*/  UMOV UR4, 0x400 ;  /* 0x0000040000047882 */ /* 0x000fe20000000000 */
[----:B------:R-:W-:Y:S01]  /*0040*/  ULDC.64 UR6, c[0x0][0x208] ;  /* 0x0000820000067ab9 */ /* 0x000fe20000000a00 */
[----:B------:R-:W2:Y:S04]  /*0050*/  S2R R12, SR_TID.X ;  /* 0x00000000000c7919 */ /* 0x000ea80000002100 */
[----:B------:R-:W3:Y:S08]  /*0060*/  LDC R39, c[0x0][0x230] ;  /* 0x00008c00ff277b82 */ /* 0x000ef00000000800 */
[----:B------:R-:W4:Y:S01]  /*0070*/  S2UR UR5, SR_CgaCtaId ;  /* 0x00000000000579c3 */ /* 0x000f220000008800 */
[----:B0-----:R-:W-:-:S05]  /*0080*/  VIADD R0, R19, 0x1f ;  /* 0x0000001f13007836 */ /* 0x001fca0000000000 */
[----:B------:R-:W-:Y:S01]  /*0090*/  SHF.R.S32.HI R3, RZ, 0x1f, R0 ;  /* 0x0000001fff037819 */ /* 0x000fe20000011400 */
[----:B---3--:R-:W-:-:S03]  /*00a0*/  VIADD R39, R39, 0x3f ;  /* 0x0000003f27277836 */ /* 0x008fc60000000000 */
[----:B------:R-:W-:Y:S02]  /*00b0*/  LEA.HI R3, R3, R0, RZ, 0x5 ;  /* 0x0000000003037211 */ /* 0x000fe400078f28ff */
[----:B-1----:R-:W-:Y:S02]  /*00c0*/  IABS R8, R5 ;  /* 0x0000000500087213 */ /* 0x002fe40000000000 */
[----:B------:R-:W-:Y:S01]  /*00d0*/  SHF.R.S32.HI R3, RZ, 0x5, R3 ;  /* 0x00000005ff037819 */ /* 0x000fe20000011403 */
[----:B----4-:R-:W-:-:S04]  /*00e0*/  ULEA UR4, UR5, UR4, 0x18 ;  /* 0x0000000405047291 */ /* 0x010fc8000f8ec03f */
[----:B------:R-:W-:-:S05]  /*00f0*/  IMAD.SHL.U32 R4, R3, 0x8, RZ ;  /* 0x0000000803047824 */ /* 0x000fca00078e00ff */
[-C--:B------:R-:W-:Y:S02]  /*0100*/  IABS R7, R4.reuse ;  /* 0x0000000400077213 */ /* 0x080fe40000000000 */
[----:B------:R-:W-:Y:S02]  /*0110*/  IABS R10, R4 ;  /* 0x00000004000a7213 */ /* 0x000fe40000000000 */
[----:B------:R-:W0:Y:S08]  /*0120*/  I2F.RP R0, R7 ;  /* 0x0000000700007306 */ /* 0x000e300000209400 */
[----:B0-----:R-:W0:Y:S02]  /*0130*/  MUFU.RCP R0, R0 ;  /* 0x0000000000007308 */ /* 0x001e240000001000 */
[----:B0-----:R-:W-:-:S02]  /*0140*/  VIADD R2, R0, 0xffffffe ;  /* 0x0ffffffe00027836 */ /* 0x001fc40000000000 */
[----:B------:R-:W-:-:S04]  /*0150*/  IMAD.MOV R0, RZ, RZ, -R10 ;  /* 0x000000ffff007224 */ /* 0x000fc800078e0a0a */
[----:B------:R0:W1:Y:S02]  /*0160*/  F2I.FTZ.U32.TRUNC.NTZ R3, R2 ;  /* 0x0000000200037305 */ /* 0x000064000021f000 */
[----:B0-----:R-:W-:Y:S02]  /*0170*/  IMAD.MOV.U32 R2, RZ, RZ, RZ ;  /* 0x000000ffff027224 */ /* 0x001fe400078e00ff */
[----:B-1----:R-:W-:-:S04]  /*0180*/  IMAD.MOV R6, RZ, RZ, -R3 ;  /* 0x000000ffff067224 */ /* 0x002fc800078e0a03 */
[----:B------:R-:W-:Y:S02]  /*0190*/  IMAD R9, R6, R7, RZ ;  /* 0x0000000706097224 */ /* 0x000fe400078e02ff */
[----:B------:R-:W-:Y:S02]  /*01a0*/  IMAD.MOV.U32 R6, RZ, RZ, R8 ;  /* 0x000000ffff067224 */ /* 0x000fe400078e0008 */
[----:B------:R-:W-:-:S06]  /*01b0*/  IMAD.HI.U32 R3, R3, R9, R2 ;  /* 0x0000000903037227 */ /* 0x000fcc00078e0002 */
[----:B------:R-:W-:-:S04]  /*01c0*/  IMAD.HI.U32 R3, R3, R6, RZ ;  /* 0x0000000603037227 */ /* 0x000fc800078e00ff */
[----:B------:R-:W-:-:S05]  /*01d0*/  IMAD R0, R3, R0, R6 ;  /* 0x0000000003007224 */ /* 0x000fca00078e0206 */
[----:B------:R-:W-:-:S13]  /*01e0*/  ISETP.GT.U32.AND P1, PT, R7, R0, PT ;  /* 0x000000000700720c */ /* 0x000fda0003f24070 */
[----:B------:R-:W-:Y:S02]  /*01f0*/  @!P1 IMAD.IADD R0, R0, 0x1, -R7 ;  /* 0x0000000100009824 */ /* 0x000fe400078e0a07 */
[----:B------:R-:W-:Y:S01]  /*0200*/  @!P1 VIADD R3, R3, 0x1 ;  /* 0x0000000103039836 */ /* 0x000fe20000000000 */
[----:B------:R-:W-:Y:S02]  /*0210*/  ISETP.NE.AND P1, PT, R4, RZ, PT ;  /* 0x000000ff0400720c */ /* 0x000fe40003f25270 */
[----:B------:R-:W-:Y:S02]  /*0220*/  ISETP.GE.U32.AND P0, PT, R0, R7, PT ;  /* 0x000000070000720c */ /* 0x000fe40003f06070 */
[----:B------:R-:W-:-:S04]  /*0230*/  LOP3.LUT R0, R5, R4, RZ, 0x3c, !PT ;  /* 0x0000000405007212 */ /* 0x000fc800078e3cff */
[----:B------:R-:W-:Y:S01]  /*0240*/  ISETP.GE.AND P2, PT, R0, RZ, PT ;  /* 0x000000ff0000720c */ /* 0x000fe20003f46270 */
[----:B------:R-:W-:-:S06]  /*0250*/  VIADD R0, R18, 0xf ;  /* 0x0000000f12007836 */ /* 0x000fcc0000000000 */
[----:B------:R-:W-:-:S04]  /*0260*/  @P0 VIADD R3, R3, 0x1 ;  /* 0x0000000103030836 */ /* 0x000fc80000000000 */
[----:B------:R-:W-:Y:S01]  /*0270*/  IMAD.MOV.U32 R2, RZ, RZ, R3 ;  /* 0x000000ffff027224 */ /* 0x000fe200078e0003 */
[----:B------:R-:W-:-:S03]  /*0280*/  SHF.R.S32.HI R3, RZ, 0x1f, R0 ;  /* 0x0000001fff037819 */ /* 0x000fc60000011400 */
[----:B------:R-:W-:Y:S01]  /*0290*/  @!P2 IMAD.MOV R2, RZ, RZ, -R2 ;  /* 0x000000ffff02a224 */ /* 0x000fe200078e0a02 */
[----:B------:R-:W-:Y:S02]  /*02a0*/  @!P1 LOP3.LUT R2, RZ, R4, RZ, 0x33, !PT ;  /* 0x00000004ff029212 */ /* 0x000fe400078e33ff */
[----:B------:R-:W-:-:S03]  /*02b0*/  LEA.HI R3, R3, R0, RZ, 0x4 ;  /* 0x0000000003037211 */ /* 0x000fc600078f20ff */
[----:B------:R-:W-:Y:S02]  /*02c0*/  IMAD.SHL.U32 R6, R2, 0x8, RZ ;  /* 0x0000000802067824 */ /* 0x000fe400078e00ff */
[----:B------:R-:W-:-:S03]  /*02d0*/  IMAD.MOV R2, RZ, RZ, -R2 ;  /* 0x000000ffff027224 */ /* 0x000fc600078e0a02 */
[----:B------:R-:W-:Y:S01]  /*02e0*/  LEA.HI.SX32 R3, R3, -R6, 0x1c ;  /* 0x8000000603037211 */ /* 0x000fe200078fe2ff */
[----:B------:R-:W-:-:S03]  /*02f0*/  IMAD R4, R4, R2, R5 ;  /* 0x0000000204047224 */ /* 0x000fc600078e0205 */
[----:B------:R-:W-:Y:S02]  /*0300*/  VIMNMX R11, R3, 0x8, PT ;  /* 0x00000008030b7848 */ /* 0x000fe40003fe0100 */
[----:B------:R-:W-:Y:S02]  /*0310*/  IABS R9, R4 ;  /* 0x0000000400097213 */ /* 0x000fe40000000000 */
[----:B------:R-:W-:-:S04]  /*0320*/  IABS R7, R11 ;  /* 0x0000000b00077213 */ /* 0x000fc80000000000 */
[----:B------:R-:W0:Y:S08]  /*0330*/  I2F.RP R0, R7 ;  /* 0x0000000700007306 */ /* 0x000e300000209400 */
[----:B0-----:R-:W0:Y:S02]  /*0340*/  MUFU.RCP R0, R0 ;  /* 0x0000000000007308 */ /* 0x001e240000001000 */
[----:B0-----:R-:W-:-:S06]  /*0350*/  VIADD R3, R0, 0xffffffe ;  /* 0x0ffffffe00037836 */ /* 0x001fcc0000000000 */
[----:B------:R-:W0:Y:S02]  /*0360*/  F2I.FTZ.U32.TRUNC.NTZ R3, R3 ;  /* 0x0000000300037305 */ /* 0x000e24000021f000 */
[----:B0-----:R-:W-:-:S04]  /*0370*/  IMAD.MOV R8, RZ, RZ, -R3 ;  /* 0x000000ffff087224 */ /* 0x001fc800078e0a03 */
[----:B------:R-:W-:Y:S01]  /*0380*/  IMAD.MOV.U32 R2, RZ, RZ, R8 ;  /* 0x000000ffff027224 */ /* 0x000fe200078e0008 */
[----:B------:R-:W-:-:S03]  /*0390*/  IABS R8, R11 ;  /* 0x0000000b00087213 */ /* 0x000fc60000000000 */
[----:B------:R-:W-:Y:S02]  /*03a0*/  IMAD R5, R2, R7, RZ ;  /* 0x0000000702057224 */ /* 0x000fe400078e02ff */
[----:B------:R-:W-:Y:S02]  /*03b0*/  IMAD.MOV.U32 R2, RZ, RZ, RZ ;  /* 0x000000ffff027224 */ /* 0x000fe400078e00ff */
[----:B------:R-:W-:Y:S02]  /*03c0*/  IMAD.MOV R0, RZ, RZ, -R8 ;  /* 0x000000ffff007224 */ /* 0x000fe400078e0a08 */
[----:B------:R-:W-:Y:S01]  /*03d0*/  IMAD.HI.U32 R2, R3, R5, R2 ;  /* 0x0000000503027227 */ /* 0x000fe200078e0002 */
[----:B--2---:R-:W-:-:S05]  /*03e0*/  LOP3.LUT R3, R12, 0xf, RZ, 0xc0, !PT ;  /* 0x0000000f0c037812 */ /* 0x004fca00078ec0ff */
        /* <DEDUP_REMOVED lines=8> */
[----:B------:R-:W-:-:S07]  /*0470*/  ISETP.GE.AND P2, PT, R0, RZ, PT ;  /* 0x000000ff0000720c */ /* 0x000fce0003f46270 */
[----:B------:R-:W-:Y:S01]  /*0480*/  @P0 VIADD R2, R2, 0x1 ;  /* 0x0000000102020836 */ /* 0x000fe20000000000 */
[----:B------:R-:W-:-:S05]  /*0490*/  ISETP.GT.AND P0, PT, R39, 0x3f, PT ;  /* 0x0000003f2700780c */ /* 0x000fca0003f04270 */
[----:B------:R-:W-:Y:S01]  /*04a0*/  @!P2 IMAD.MOV R2, RZ, RZ, -R2 ;  /* 0x000000ffff02a224 */ /* 0x000fe200078e0a02 */
[----:B------:R-:W-:-:S05]  /*04b0*/  @!P1 LOP3.LUT R2, RZ, R11, RZ, 0x33, !PT ;  /* 0x0000000bff029212 */ /* 0x000fca00078e33ff */
[----:B------:R-:W-:Y:S02]  /*04c0*/  IMAD.MOV R0, RZ, RZ, -R2 ;  /* 0x000000ffff007224 */ /* 0x000fe400078e0a02 */
[----:B------:R-:W-:Y:S01]  /*04d0*/  @!P0 IMAD.SHL.U32 R35, R12, 0x20, RZ ;  /* 0x000000200c238824 */ /* 0x000fe200078e00ff */
[----:B------:R-:W-:Y:S01]  /*04e0*/  @!P0 PRMT R20, RZ, 0x7610, R20 ;  /* 0x00007610ff148816 */ /* 0x000fe20000000014 */
[----:B------:R-:W-:Y:S01]  /*04f0*/  IMAD R0, R11, R0, R4 ;  /* 0x000000000b007224 */ /* 0x000fe200078e0204 */
[----:B------:R-:W-:Y:S01]  /*0500*/  SHF.R.U32.HI R4, RZ, 0x4, R12 ;  /* 0x00000004ff047819 */ /* 0x000fe2000001160c */
[----:B------:R-:W-:Y:S01]  /*0510*/  IMAD.SHL.U32 R33, R2, 0x20, RZ ;  /* 0x0000002002217824 */ /* 0x000fe200078e00ff */
[----:B------:R-:W-:Y:S01]  /*0520*/  @!P0 PRMT R22, RZ, 0x7610, R22 ;  /* 0x00007610ff168816 */ /* 0x000fe20000000016 */
[----:B------:R-:W-:Y:S01]  /*0530*/  IMAD.IADD R0, R6, 0x1, R0 ;  /* 0x0000000106007824 */ /* 0x000fe200078e0200 */
[----:B------:R-:W-:Y:S02]  /*0540*/  @!P0 PRMT R20, R20, 0x5410, RZ ;  /* 0x0000541014148816 */ /* 0x000fe400000000ff */
[----:B------:R-:W-:Y:S01]  /*0550*/  @!P0 PRMT R22, R22, 0x5410, RZ ;  /* 0x0000541016168816 */ /* 0x000fe200000000ff */
[----:B------:R-:W-:Y:S01]  /*0560*/  IMAD R36, R0, 0x10, R3 ;  /* 0x0000001000247824 */ /* 0x000fe200078e0203 */
[----:B------:R-:W-:-:S02]  /*0570*/  SGXT.U32 R3, R4, 0x4 ;  /* 0x000000040403781a */ /* 0x000fc40000000000 */
[----:B------:R-:W-:Y:S01]  /*0580*/  @!P0 LOP3.LUT R34, R35, 0x60, RZ, 0xc0, !PT ;  /* 0x0000006023228812 */ /* 0x000fe200078ec0ff */
[----:B------:R-:W-:Y:S06]  /*0590*/  @!P0 BRA `(.L_x_0) ;  /* 0x0000001000e88947 */ /* 0x000fec0003800000 */
[----:B------:R-:W-:Y:S01]  /*05a0*/  IABS R2, R18 ;  /* 0x0000001200027213 */ /* 0x000fe20000000000 */
[----:B------:R-:W-:Y:S01]  /*05b0*/  IMAD.SHL.U32 R35, R12, 0x20, RZ ;  /* 0x000000200c237824 */ /* 0x000fe200078e00ff */
[----:B------:R-:W-:Y:S01]  /*05c0*/  IABS R0, R19 ;  /* 0x0000001300007213 */ /* 0x000fe20000000000 */
[----:B------:R-:W0:Y:S01]  /*05d0*/  LDC R38, c[0x0][0x238] ;  /* 0x00008e00ff267b82 */ /* 0x000e220000000800 */
[----:B------:R-:W1:Y:S01]  /*05e0*/  I2F.RP R10, R2 ;  /* 0x00000002000a7306 */ /* 0x000e620000209400 */
[----:B------:R-:W-:Y:S01]  /*05f0*/  IABS R15, R36 ;  /* 0x00000024000f7213 */ /* 0x000fe20000000000 */
[----:B------:R-:W-:Y:S01]  /*0600*/  ULDC UR5, c[0x0][0x240] ;  /* 0x0000900000057ab9 */ /* 0x000fe20000000800 */
[----:B------:R-:W-:Y:S01]  /*0610*/  SHF.R.U32.HI R4, RZ, 0x6, R12 ;  /* 0x00000006ff047819 */ /* 0x000fe2000001160c */
[----:B------:R-:W-:Y:S01]  /*0620*/  ULDC.64 UR8, c[0x0][0x218] ;  /* 0x0000860000087ab9 */ /* 0x000fe20000000a00 */
[----:B------:R-:W-:Y:S01]  /*0630*/  ISETP.GE.AND P2, PT, R36, RZ, PT ;  /* 0x000000ff2400720c */ /* 0x000fe20003f46270 */
[----:B------:R-:W-:Y:S01]  /*0640*/  ULDC.64 UR10, c[0x0][0x210] ;  /* 0x00008400000a7ab9 */ /* 0x000fe20000000a00 */
[----:B------:R-:W-:Y:S01]  /*0650*/  SGXT.U32 R4, R4, 0x2 ;  /* 0x000000020404781a */ /* 0x000fe20000000000 */
[----:B------:R-:W2:Y:S01]  /*0660*/  I2F.RP R5, R0 ;  /* 0x0000000000057306 */ /* 0x000ea20000209400 */
[----:B------:R-:W-:Y:S01]  /*0670*/  ISETP.NE.AND P4, PT, R18, RZ, PT ;  /* 0x000000ff1200720c */ /* 0x000fe20003f85270 */
[----:B------:R-:W3:Y:S01]  /*0680*/  LDC R37, c[0x0][0x23c] ;  /* 0x00008f00ff257b82 */ /* 0x000ee20000000800 */
[----:B------:R-:W-:-:S02]  /*0690*/  LOP3.LUT R4, R33, R4, RZ, 0xfc, !PT ;  /* 0x0000000421047212 */ /* 0x000fc400078efcff */
[----:B------:R-:W-:Y:S02]  /*06a0*/  LOP3.LUT R42, R12, 0x3f, RZ, 0xc0, !PT ;  /* 0x0000003f0c2a7812 */ /* 0x000fe400078ec0ff */
[C---:B------:R-:W-:Y:S01]  /*06b0*/  LOP3.LUT R22, R4.reuse, 0x1c, RZ, 0xfc, !PT ;  /* 0x0000001c04167812 */ /* 0x040fe200078efcff */
[----:B-1----:R-:W1:Y:S01]  /*06c0*/  MUFU.RCP R10, R10 ;  /* 0x0000000a000a7308 */ /* 0x002e620000001000 */
[C---:B------:R-:W-:Y:S02]  /*06d0*/  LOP3.LUT R14, R4.reuse, 0x18, RZ, 0xfc, !PT ;  /* 0x00000018040e7812 */ /* 0x040fe400078efcff */
[C---:B------:R-:W-:Y:S02]  /*06e0*/  LOP3.LUT R25, R4.reuse, 0x10, RZ, 0xfc, !PT ;  /* 0x0000001004197812 */ /* 0x040fe400078efcff */
[----:B------:R-:W-:Y:S02]  /*06f0*/  LOP3.LUT R27, R4, 0x8, RZ, 0xfc, !PT ;  /* 0x00000008041b7812 */ /* 0x000fe400078efcff */
[----:B------:R-:W-:Y:S01]  /*0700*/  IABS R17, R25 ;  /* 0x0000001900117213 */ /* 0x000fe20000000000 */
[----:B--2---:R-:W2:Y:S01]  /*0710*/  MUFU.RCP R5, R5 ;  /* 0x0000000500057308 */ /* 0x004ea20000001000 */
[----:B------:R-:W-:-:S02]  /*0720*/  IABS R23, R27 ;  /* 0x0000001b00177213 */ /* 0x000fc40000000000 */
[C---:B------:R-:W-:Y:S02]  /*0730*/  LOP3.LUT R24, R4.reuse, 0x14, RZ, 0xfc, !PT ;  /* 0x0000001404187812 */ /* 0x040fe400078efcff */
[C---:B------:R-:W-:Y:S02]  /*0740*/  LOP3.LUT R26, R4.reuse, 0xc, RZ, 0xfc, !PT ;  /* 0x0000000c041a7812 */ /* 0x040fe400078efcff */
[----:B------:R-:W-:Y:S01]  /*0750*/  LOP3.LUT R20, R4, 0x4, RZ, 0xfc, !PT ;  /* 0x0000000404147812 */ /* 0x000fe200078efcff */
[----:B-1----:R-:W-:Y:S01]  /*0760*/  VIADD R8, R10, 0xffffffe ;  /* 0x0ffffffe0a087836 */ /* 0x002fe20000000000 */
[----:B------:R-:W-:Y:S01]  /*0770*/  IABS R21, R26 ;  /* 0x0000001a00157213 */ /* 0x000fe20000000000 */
[----:B---3--:R-:W-:Y:S01]  /*0780*/  IMAD R42, R42, R37, RZ ;  /* 0x000000252a2a7224 */ /* 0x008fe200078e02ff */
[----:B------:R-:W-:Y:S01]  /*0790*/  IABS R16, R20 ;  /* 0x0000001400107213 */ /* 0x000fe20000000000 */
[----:B------:R1:W3:Y:S01]  /*07a0*/  F2I.FTZ.U32.TRUNC.NTZ R9, R8 ;  /* 0x0000000800097305 */ /* 0x0002e2000021f000 */
[----:B------:R-:W-:Y:S01]  /*07b0*/  LOP3.LUT R34, R35, 0x60, RZ, 0xc0, !PT ;  /* 0x0000006023227812 */ /* 0x000fe200078ec0ff */
[----:B------:R-:W-:-:S02]  /*07c0*/  IMAD.SHL.U32 R37, R37, 0x40, RZ ;  /* 0x0000004025257824 */ /* 0x000fc400078e00ff */
[----:B--2---:R-:W-:-:S04]  /*07d0*/  VIADD R6, R5, 0xffffffe ;  /* 0x0ffffffe05067836 */ /* 0x004fc80000000000 */
[----:B------:R2:W4:Y:S01]  /*07e0*/  F2I.FTZ.U32.TRUNC.NTZ R7, R6 ;  /* 0x0000000600077305 */ /* 0x000522000021f000 */
[----:B-1----:R-:W-:Y:S02]  /*07f0*/  IMAD.MOV.U32 R8, RZ, RZ, RZ ;  /* 0x000000ffff087224 */ /* 0x002fe400078e00ff */
[----:B---3--:R-:W-:Y:S02]  /*0800*/  IMAD.MOV R13, RZ, RZ, -R9 ;  /* 0x000000ffff0d7224 */ /* 0x008fe400078e0a09 */
[----:B--2---:R-:W-:Y:S02]  /*0810*/  IMAD.MOV.U32 R6, RZ, RZ, RZ ;  /* 0x000000ffff067224 */ /* 0x004fe400078e00ff */
[----:B------:R-:W-:Y:S02]  /*0820*/  IMAD R5, R13, R2, RZ ;  /* 0x000000020d057224 */ /* 0x000fe400078e02ff */
[----:B------:R-:W-:Y:S01]  /*0830*/  IMAD.MOV.U32 R13, RZ, RZ, R15 ;  /* 0x000000ffff0d7224 */ /* 0x000fe200078e000f */
[----:B------:R-:W-:Y:S01]  /*0840*/  IABS R15, R24 ;  /* 0x00000018000f7213 */ /* 0x000fe20000000000 */
[----:B------:R-:W-:Y:S01]  /*0850*/  IMAD.HI.U32 R8, R9, R5, R8 ;  /* 0x0000000509087227 */ /* 0x000fe200078e0008 */
[----:B------:R-:W-:-:S03]  /*0860*/  IABS R9, R22 ;  /* 0x0000001600097213 */ /* 0x000fc60000000000 */
[----:B----4-:R-:W-:Y:S02]  /*0870*/  IMAD.MOV R11, RZ, RZ, -R7 ;  /* 0x000000ffff0b7224 */ /* 0x010fe400078e0a07 */
[----:B------:R-:W-:-:S04]  /*0880*/  IMAD.HI.U32 R8, R8, R13, RZ ;  /* 0x0000000d08087227 */ /* 0x000fc800078e00ff */
[----:B------:R-:W-:Y:S01]  /*0890*/  IMAD.MOV R10, RZ, RZ, -R8 ;  /* 0x000000ffff0a7224 */ /* 0x000fe200078e0a08 */
[----:B------:R-:W-:Y:S01]  /*08a0*/  SHF.R.S32.HI R8, RZ, 0x1f, R39 ;  /* 0x0000001fff087819 */ /* 0x000fe20000011427 */
[----:B------:R-:W-:Y:S01]  /*08b0*/  IMAD R5, R11, R0, RZ ;  /* 0x000000000b057224 */ /* 0x000fe200078e02ff */
[----:B------:R-:W-:Y:S01]  /*08c0*/  IABS R11, R14 ;  /* 0x0000000e000b7213 */ /* 0x000fe20000000000 */
[----:B------:R-:W-:Y:S01]  /*08d0*/  IMAD R13, R2, R10, R13 ;  /* 0x0000000a020d7224 */ /* 0x000fe200078e020d */
[----:B------:R-:W-:Y:S01]  /*08e0*/  LEA.HI R39, R8, R39, RZ, 0x6 ;  /* 0x0000002708277211 */ /* 0x000fe200078f30ff */
[----:B------:R-:W-:-:S03]  /*08f0*/  IMAD.HI.U32 R6, R7, R5, R6 ;  /* 0x0000000507067227 */ /* 0x000fc600078e0006 */
[----:B------:R-:W-:Y:S02]  /*0900*/  ISETP.GT.U32.AND P0, PT, R2, R13, PT ;  /* 0x0000000d0200720c */ /* 0x000fe40003f04070 */
[----:B------:R-:W-:Y:S01]  /*0910*/  SHF.R.S32.HI R39, RZ, 0x6, R39 ;  /* 0x00000006ff277819 */ /* 0x000fe20000011427 */
[----:B------:R-:W-:-:S04]  /*0920*/  IMAD.HI.U32 R5, R6, R9, RZ ;  /* 0x0000000906057227 */ /* 0x000fc800078e00ff */
[----:B------:R-:W-:-:S04]  /*0930*/  IMAD.HI.U32 R7, R6, R11, RZ ;  /* 0x0000000b06077227 */ /* 0x000fc800078e00ff */
[----:B------:R-:W-:Y:S02]  /*0940*/  IMAD.MOV R5, RZ, RZ, -R5 ;  /* 0x000000ffff057224 */ /* 0x000fe400078e0a05 */
[----:B------:R-:W-:Y:S02]  /*0950*/  @!P0 IMAD.IADD R13, R13, 0x1, -R2 ;  /* 0x000000010d0d8824 */ /* 0x000fe400078e0a02 */
[----:B------:R-:W-:Y:S02]  /*0960*/  IMAD.MOV R7, RZ, RZ, -R7 ;  /* 0x000000ffff077224 */ /* 0x000fe400078e0a07 */
[----:B------:R-:W-:Y:S01]  /*0970*/  IMAD R9, R0, R5, R9 ;  /* 0x0000000500097224 */ /* 0x000fe200078e0209 */
[----:B------:R-:W-:Y:S01]  /*0980*/  ISETP.GT.U32.AND P1, PT, R2, R13, PT ;  /* 0x0000000d0200720c */ /* 0x000fe20003f24070 */
[----:B------:R-:W-:Y:S02]  /*0990*/  IMAD R11, R0, R7, R11 ;  /* 0x00000007000b7224 */ /* 0x000fe400078e020b */
[----:B------:R-:W-:Y:S01]  /*09a0*/  IMAD.HI.U32 R7, R6, R17, RZ ;  /* 0x0000001106077227 */ /* 0x000fe200078e00ff */
[----:B------:R-:W-:-:S02]  /*09b0*/  ISETP.GT.U32.AND P0, PT, R0, R9, PT ;  /* 0x000000090000720c */ /* 0x000fc40003f04070 */
[----:B------:R-:W-:Y:S01]  /*09c0*/  ISETP.GT.U32.AND P3, PT, R0, R11, PT ;  /* 0x0000000b0000720c */ /* 0x000fe20003f64070 */
[----:B------:R-:W-:-:S04]  /*09d0*/  IMAD.HI.U32 R10, R6, R23, RZ ;  /* 0x00000017060a7227 */ /* 0x000fc800078e00ff */
[----:B------:R-:W-:Y:S02]  /*09e0*/  IMAD.MOV R7, RZ, RZ, -R7 ;  /* 0x000000ffff077224 */ /* 0x000fe400078e0a07 */
[----:B------:R-:W-:Y:S02]  /*09f0*/  IMAD.MOV R10, RZ, RZ, -R10 ;  /* 0x000000ffff0a7224 */ /* 0x000fe400078e0a0a */
[C---:B------:R-:W-:Y:S02]  /*0a00*/  IMAD R7, R0.reuse, R7, R17 ;  /* 0x0000000700077224 */ /* 0x040fe400078e0211 */
[C---:B------:R-:W-:Y:S01]  /*0a10*/  IMAD R17, R0.reuse, R10, R23 ;  /* 0x0000000a00117224 */ /* 0x040fe200078e0217 */
[----:B------:R-:W-:Y:S01]  /*0a20*/  IABS R23, R4 ;  /* 0x0000000400177213 */ /* 0x000fe20000000000 */
[----:B------:R-:W-:Y:S01]  /*0a30*/  @!P1 IMAD.IADD R13, R13, 0x1, -R2 ;  /* 0x000000010d0d9824 */ /* 0x000fe200078e0a02 */
[----:B------:R-:W-:Y:S01]  /*0a40*/  ISETP.GT.U32.AND P6, PT, R0, R7, PT ;  /* 0x000000070000720c */ /* 0x000fe20003fc4070 */
[----:B------:R-:W-:Y:S01]  /*0a50*/  IMAD.HI.U32 R5, R6, R15, RZ ;  /* 0x0000000f06057227 */ /* 0x000fe200078e00ff */
[----:B------:R-:W-:-:S03]  /*0a60*/  SHF.R.S32.HI R10, RZ, 0x2, R12 ;  /* 0x00000002ff0a7819 */ /* 0x000fc6000001140c */
[----:B------:R-:W-:Y:S01]  /*0a70*/  IMAD.HI.U32 R8, R6, R21, RZ ;  /* 0x0000001506087227 */ /* 0x000fe200078e00ff */
[----:B------:R-:W-:-:S03]  /*0a80*/  SGXT R10, R10, 0x1 ;  /* 0x000000010a0a781a */ /* 0x000fc60000000200 */
[----:B------:R-:W-:Y:S01]  /*0a90*/  @!P2 IMAD.MOV R13, RZ, RZ, -R13 ;  /* 0x000000ffff0da224 */ /* 0x000fe200078e0a0d */
[----:B------:R-:W-:Y:S01]  /*0aa0*/  ISETP.GT.U32.AND P2, PT, R0, R17, PT ;  /* 0x000000110000720c */ /* 0x000fe20003f44070 */
[----:B------:R-:W-:Y:S01]  /*0ab0*/  IMAD.MOV R5, RZ, RZ, -R5 ;  /* 0x000000ffff057224 */ /* 0x000fe200078e0a05 */
[----:B------:R-:W-:Y:S01]  /*0ac0*/  @!P4 LOP3.LUT R13, RZ, R18, RZ, 0x33, !PT ;  /* 0x00000012ff0dc212 */ /* 0x000fe200078e33ff */
[----:B------:R-:W-:Y:S01]  /*0ad0*/  IMAD.MOV R8, RZ, RZ, -R8 ;  /* 0x000000ffff087224 */ /* 0x000fe200078e0a08 */
[----:B------:R-:W-:Y:S01]  /*0ae0*/  ISETP.GE.AND P4, PT, R22, RZ, PT ;  /* 0x000000ff1600720c */ /* 0x000fe20003f86270 */
[----:B------:R-:W-:Y:S01]  /*0af0*/  @!P0 IMAD.IADD R9, R9, 0x1, -R0 ;  /* 0x0000000109098824 */ /* 0x000fe200078e0a00 */
[----:B------:R-:W-:Y:S01]  /*0b00*/  LOP3.LUT R10, R10, 0x90, RZ, 0xc0, !PT ;  /* 0x000000900a0a7812 */ /* 0x000fe200078ec0ff */
[C---:B------:R-:W-:Y:S02]  /*0b10*/  IMAD R5, R0.reuse, R5, R15 ;  /* 0x0000000500057224 */ /* 0x040fe400078e020f */
[C---:B------:R-:W-:Y:S01]  /*0b20*/  IMAD R15, R0.reuse, R8, R21 ;  /* 0x00000008000f7224 */ /* 0x040fe200078e0215 */
[C---:B------:R-:W-:Y:S01]  /*0b30*/  ISETP.GT.U32.AND P0, PT, R0.reuse, R9, PT ;  /* 0x000000090000720c */ /* 0x040fe20003f04070 */
[----:B------:R-:W-:Y:S01]  /*0b40*/  IMAD.MOV.U32 R21, RZ, RZ, R16 ;  /* 0x000000ffff157224 */ /* 0x000fe200078e0010 */
[C---:B------:R-:W-:Y:S01]  /*0b50*/  ISETP.GT.U32.AND P5, PT, R0.reuse, R5, PT ;  /* 0x000000050000720c */ /* 0x040fe20003fa4070 */
[----:B------:R-:W-:Y:S01]  /*0b60*/  @!P2 IMAD.IADD R17, R17, 0x1, -R0 ;  /* 0x000000011111a824 */ /* 0x000fe200078e0a00 */
[----:B------:R-:W-:Y:S01]  /*0b70*/  ISETP.GT.U32.AND P1, PT, R0, R15, PT ;  /* 0x0000000f0000720c */ /* 0x000fe20003f24070 */
[----:B------:R-:W-:Y:S01]  /*0b80*/  IMAD.HI.U32 R2, R6, R21, RZ ;  /* 0x0000001506027227 */ /* 0x000fe200078e00ff */
[----:B------:R-:W-:-:S02]  /*0b90*/  ISETP.GE.AND P2, PT, R4, RZ, PT ;  /* 0x000000ff0400720c */ /* 0x000fc40003f46270 */
[----:B------:R-:W-:Y:S01]  /*0ba0*/  LOP3.LUT R16, R12, 0x7, RZ, 0xc0, !PT ;  /* 0x000000070c107812 */ /* 0x000fe200078ec0ff */
[----:B------:R-:W-:Y:S02]  /*0bb0*/  IMAD.MOV R2, RZ, RZ, -R2 ;  /* 0x000000ffff027224 */ /* 0x000fe400078e0a02 */
[----:B------:R-:W-:Y:S01]  /*0bc0*/  @!P3 IMAD.IADD R11, R11, 0x1, -R0 ;  /* 0x000000010b0bb824 */ /* 0x000fe200078e0a00 */
[C---:B------:R-:W-:Y:S01]  /*0bd0*/  ISETP.GT.U32.AND P3, PT, R0.reuse, R17, PT ;  /* 0x000000110000720c */ /* 0x040fe20003f64070 */
[----:B------:R-:W-:Y:S02]  /*0be0*/  IMAD R21, R0, R2, R21 ;  /* 0x0000000200157224 */ /* 0x000fe400078e0215 */
[----:B------:R-:W-:-:S04]  /*0bf0*/  IMAD.HI.U32 R2, R6, R23, RZ ;  /* 0x0000001706027227 */ /* 0x000fc800078e00ff */
[----:B------:R-:W-:Y:S02]  /*0c00*/  @!P0 IMAD.IADD R9, R9, 0x1, -R0 ;  /* 0x0000000109098824 */ /* 0x000fe400078e0a00 */
[----:B------:R-:W-:Y:S02]  /*0c10*/  IMAD.MOV R2, RZ, RZ, -R2 ;  /* 0x000000ffff027224 */ /* 0x000fe400078e0a02 */
[----:B------:R-:W-:Y:S01]  /*0c20*/  IMAD.MOV.U32 R6, RZ, RZ, R9 ;  /* 0x000000ffff067224 */ /* 0x000fe200078e0009 */
[----:B------:R-:W-:Y:S01]  /*0c30*/  SHF.R.S32.HI R9, RZ, 0x6, R12 ;  /* 0x00000006ff097819 */ /* 0x000fe2000001140c */
[----:B------:R-:W-:Y:S01]  /*0c40*/  IMAD R23, R0, R2, R23 ;  /* 0x0000000200177224 */ /* 0x000fe200078e0217 */
[----:B------:R-:W-:Y:S01]  /*0c50*/  LOP3.LUT R2, R12, 0xc0, RZ, 0xc0, !PT ;  /* 0x000000c00c027812 */ /* 0x000fe200078ec0ff */
[----:B------:R-:W-:Y:S01]  /*0c60*/  @!P4 IMAD.MOV R6, RZ, RZ, -R6 ;  /* 0x000000ffff06c224 */ /* 0x000fe200078e0a06 */
[C---:B------:R-:W-:Y:S01]  /*0c70*/  ISETP.GT.U32.AND P4, PT, R0.reuse, R21, PT ;  /* 0x000000150000720c */ /* 0x040fe20003f84070 */
[--C-:B------:R-:W-:Y:S01]  /*0c80*/  @!P5 IMAD.IADD R5, R5, 0x1, -R0.reuse ;  /* 0x000000010505d824 */ /* 0x100fe200078e0a00 */
[C---:B------:R-:W-:Y:S01]  /*0c90*/  ISETP.GT.U32.AND P5, PT, R0.reuse, R11, PT ;  /* 0x0000000b0000720c */ /* 0x040fe20003fa4070 */
[--C-:B------:R-:W-:Y:S01]  /*0ca0*/  @!P3 IMAD.IADD R17, R17, 0x1, -R0.reuse ;  /* 0x000000011111b824 */ /* 0x100fe200078e0a00 */
[C---:B------:R-:W-:Y:S01]  /*0cb0*/  ISETP.GT.U32.AND P3, PT, R0.reuse, R23, PT ;  /* 0x000000170000720c */ /* 0x040fe20003f64070 */
[--C-:B------:R-:W-:Y:S01]  /*0cc0*/  @!P6 IMAD.IADD R7, R7, 0x1, -R0.reuse ;  /* 0x000000010707e824 */ /* 0x100fe200078e0a00 */
[----:B------:R-:W-:Y:S01]  /*0cd0*/  ISETP.GT.U32.AND P6, PT, R0, R5, PT ;  /* 0x000000050000720c */ /* 0x000fe20003fc4070 */
[----:B------:R-:W-:Y:S01]  /*0ce0*/  @!P1 IMAD.IADD R15, R15, 0x1, -R0 ;  /* 0x000000010f0f9824 */ /* 0x000fe200078e0a00 */
[----:B------:R-:W-:Y:S01]  /*0cf0*/  SGXT R9, R9, 0x1 ;  /* 0x000000010909781a */ /* 0x000fe20000000200 */
[----:B------:R-:W-:Y:S01]  /*0d00*/  IMAD.SHL.U32 R8, R12, 0x2, RZ ;  /* 0x000000020c087824 */ /* 0x000fe200078e00ff */
[----:B------:R-:W-:-:S02]  /*0d10*/  ISETP.GT.U32.AND P0, PT, R0, R7, PT ;  /* 0x000000070000720c */ /* 0x000fc40003f04070 */
[----:B------:R-:W-:Y:S01]  /*0d20*/  ISETP.GT.U32.AND P1, PT, R0, R15, PT ;  /* 0x0000000f0000720c */ /* 0x000fe20003f24070 */
[--C-:B------:R-:W-:Y:S01]  /*0d30*/  @!P4 IMAD.IADD R21, R21, 0x1, -R0.reuse ;  /* 0x000000011515c824 */ /* 0x100fe200078e0a00 */
[----:B------:R-:W-:Y:S01]  /*0d40*/  ISETP.GE.AND P4, PT, R27, RZ, PT ;  /* 0x000000ff1b00720c */ /* 0x000fe20003f86270 */
[--C-:B------:R-:W-:Y:S01]  /*0d50*/  @!P5 IMAD.IADD R11, R11, 0x1, -R0.reuse ;  /* 0x000000010b0bd824 */ /* 0x100fe200078e0a00 */
[----:B------:R-:W-:Y:S01]  /*0d60*/  ISETP.GE.AND P5, PT, R14, RZ, PT ;  /* 0x000000ff0e00720c */ /* 0x000fe20003fa6270 */
[----:B------:R-:W-:Y:S01]  /*0d70*/  @!P3 IMAD.IADD R23, R23, 0x1, -R0 ;  /* 0x000000011717b824 */ /* 0x000fe200078e0a00 */
[----:B------:R-:W-:Y:S01]  /*0d80*/  ISETP.GT.U32.AND P3, PT, R0, R21, PT ;  /* 0x000000150000720c */ /* 0x000fe20003f64070 */
[----:B------:R-:W-:Y:S01]  /*0d90*/  IMAD.MOV.U32 R4, RZ, RZ, R11 ;  /* 0x000000ffff047224 */ /* 0x000fe200078e000b */
[----:B------:R-:W-:Y:S01]  /*0da0*/  SHF.R.U32.HI R11, RZ, 0x2, R2 ;  /* 0x00000002ff0b7819 */ /* 0x000fe20000011602 */
[--C-:B------:R-:W-:Y:S01]  /*0db0*/  @!P6 IMAD.IADD R5, R5, 0x1, -R0.reuse ;  /* 0x000000010505e824 */ /* 0x100fe200078e0a00 */
[----:B------:R-:W-:Y:S01]  /*0dc0*/  ISETP.GE.AND P6, PT, R24, RZ, PT ;  /* 0x000000ff1800720c */ /* 0x000fe20003fc6270 */
[--C-:B------:R-:W-:Y:S01]  /*0dd0*/  @!P0 IMAD.IADD R7, R7, 0x1, -R0.reuse ;  /* 0x0000000107078824 */ /* 0x100fe200078e0a00 */
[----:B------:R-:W-:Y:S01]  /*0de0*/  ISETP.GE.AND P0, PT, R25, RZ, PT ;  /* 0x000000ff1900720c */ /* 0x000fe20003f06270 */
[----:B------:R-:W-:Y:S01]  /*0df0*/  @!P1 IMAD.IADD R15, R15, 0x1, -R0 ;  /* 0x000000010f0f9824 */ /* 0x000fe200078e0a00 */
[----:B------:R-:W-:Y:S01]  /*0e00*/  ISETP.GE.AND P1, PT, R26, RZ, PT ;  /* 0x000000ff1a00720c */ /* 0x000fe20003f26270 */
[----:B------:R-:W-:Y:S01]  /*0e10*/  IMAD.SHL.U32 R14, R12, 0x10, RZ ;  /* 0x000000100c0e7824 */ /* 0x000fe200078e00ff */
[----:B------:R-:W-:Y:S01]  /*0e20*/  LOP3.LUT R25, R35, 0xc00, RZ, 0xc0, !PT ;  /* 0x00000c0023197812 */ /* 0x000fe200078ec0ff */
[----:B------:R-:W-:Y:S01]  /*0e30*/  @!P5 IMAD.MOV R4, RZ, RZ, -R4 ;  /* 0x000000ffff04d224 */ /* 0x000fe200078e0a04 */
[----:B------:R-:W-:Y:S01]  /*0e40*/  ISETP.GT.U32.AND P5, PT, R0, R23, PT ;  /* 0x000000170000720c */ /* 0x000fe20003fa4070 */
[----:B------:R-:W-:Y:S01]  /*0e50*/  @!P3 IMAD.IADD R21, R21, 0x1, -R0 ;  /* 0x000000011515b824 */ /* 0x000fe200078e0a00 */
[----:B------:R-:W-:Y:S01]  /*0e60*/  ISETP.GE.AND P3, PT, R20, RZ, PT ;  /* 0x000000ff1400720c */ /* 0x000fe20003f66270 */
[----:B------:R-:W-:Y:S01]  /*0e70*/  IMAD R27, R16, 0x10, R25 ;  /* 0x00000010101b7824 */ /* 0x000fe200078e0219 */
[----:B------:R-:W-:Y:S01]  /*0e80*/  LOP3.LUT R9, R9, 0x90, RZ, 0xc0, !PT ;  /* 0x0000009009097812 */ /* 0x000fe200078ec0ff */
[----:B------:R-:W-:Y:S01]  /*0e90*/  @!P4 IMAD.MOV R17, RZ, RZ, -R17 ;  /* 0x000000ffff11c224 */ /* 0x000fe200078e0a11 */
[----:B------:R-:W-:Y:S01]  /*0ea0*/  LOP3.LUT R25, R10, 0x60, R35, 0xf8, !PT ;  /* 0x000000600a197812 */ /* 0x000fe200078ef823 */
[----:B------:R-:W-:Y:S01]  /*0eb0*/  @!P0 IMAD.MOV R7, RZ, RZ, -R7 ;  /* 0x000000ffff078224 */ /* 0x000fe200078e0a07 */
[--C-:B------:R-:W-:Y:S01]  /*0ec0*/  LOP3.LUT R32, R11, 0x1fe, R8.reuse, 0x78, !PT ;  /* 0x000001fe0b207812 */ /* 0x100fe200078e7808 */
[----:B------:R-:W-:Y:S01]  /*0ed0*/  @!P1 IMAD.MOV R15, RZ, RZ, -R15 ;  /* 0x000000ffff0f9224 */ /* 0x000fe200078e0a0f */
[--C-:B------:R-:W-:Y:S01]  /*0ee0*/  LOP3.LUT R11, R9, 0x17e, R8.reuse, 0x78, !PT ;  /* 0x0000017e090b7812 */ /* 0x100fe200078e7808 */
[----:B------:R-:W-:Y:S01]  /*0ef0*/  @!P6 IMAD.MOV R5, RZ, RZ, -R5 ;  /* 0x000000ffff05e224 */ /* 0x000fe200078e0a05 */
[----:B------:R-:W-:Y:S01]  /*0f00*/  LOP3.LUT R27, R27, 0x30, R8, 0x78, !PT ;  /* 0x000000301b1b7812 */ /* 0x000fe200078e7808 */
[----:B------:R-:W-:Y:S01]  /*0f10*/  @!P5 IMAD.IADD R23, R23, 0x1, -R0 ;  /* 0x000000011717d824 */ /* 0x000fe200078e0a00 */
[----:B------:R-:W-:Y:S01]  /*0f20*/  LOP3.LUT R8, R25, 0x10, R8, 0x78, !PT ;  /* 0x0000001019087812 */ /* 0x000fe200078e7808 */
[----:B------:R-:W-:Y:S01]  /*0f30*/  @!P3 IMAD.MOV R21, RZ, RZ, -R21 ;  /* 0x000000ffff15b224 */ /* 0x000fe200078e0a15 */
[----:B------:R-:W-:Y:S01]  /*0f40*/  LOP3.LUT R9, R14, 0x100, RZ, 0xc0, !PT ;  /* 0x000001000e097812 */ /* 0x000fe200078ec0ff */
[----:B------:R-:W-:Y:S01]  /*0f50*/  @!P2 IMAD.MOV R23, RZ, RZ, -R23 ;  /* 0x000000ffff17a224 */ /* 0x000fe200078e0a17 */
[----:B------:R-:W-:Y:S01]  /*0f60*/  ISETP.NE.AND P5, PT, R19, RZ, PT ;  /* 0x000000ff1300720c */ /* 0x000fe20003fa5270 */
[----:B------:R-:W-:Y:S01]  /*0f70*/  IMAD R10, R16, 0x80, R27 ;  /* 0x00000080100a7824 */ /* 0x000fe200078e021b */
[----:B------:R-:W-:Y:S01]  /*0f80*/  LOP3.LUT R19, RZ, R19, RZ, 0x33, !PT ;  /* 0x00000013ff137212 */ /* 0x000fe200078e33ff */
[----:B0-----:R-:W-:Y:S01]  /*0f90*/  IMAD R14, R3, R38, RZ ;  /* 0x00000026030e7224 */ /* 0x001fe200078e02ff */
[----:B------:R-:W-:-:S02]  /*0fa0*/  IADD3 R9, R8, UR4, R9 ;  /* 0x0000000408097c10 */ /* 0x000fc4000fffe009 */
[C---:B------:R-:W-:Y:S02]  /*0fb0*/  SEL R6, R19.reuse, R6, !P5 ;  /* 0x0000000613067207 */ /* 0x040fe40006800000 */
[C---:B------:R-:W-:Y:S02]  /*0fc0*/  SEL R2, R19.reuse, R7, !P5 ;  /* 0x0000000713027207 */ /* 0x040fe40006800000 */
[C---:B------:R-:W-:Y:S01]  /*0fd0*/  SEL R8, R19.reuse, R15, !P5 ;  /* 0x0000000f13087207 */ /* 0x040fe20006800000 */
[----:B------:R-:W-:Y:S01]  /*0fe0*/  IMAD R6, R6, UR5, RZ ;  /* 0x0000000506067c24 */ /* 0x000fe2000f8e02ff */
[C---:B------:R-:W-:Y:S01]  /*0ff0*/  SEL R17, R19.reuse, R17, !P5 ;  /* 0x0000001113117207 */ /* 0x040fe20006800000 */
[----:B------:R-:W-:Y:S01]  /*1000*/  IMAD R2, R2, UR5, RZ ;  /* 0x0000000502027c24 */ /* 0x000fe2000f8e02ff */
[C---:B------:R-:W-:Y:S01]  /*1010*/  SEL R21, R19.reuse, R21, !P5 ;  /* 0x0000001513157207 */ /* 0x040fe20006800000 */
[----:B------:R-:W-:Y:S01]  /*1020*/  IMAD R8, R8, UR5, RZ ;  /* 0x0000000508087c24 */ /* 0x000fe2000f8e02ff */
[----:B------:R-:W-:Y:S01]  /*1030*/  SEL R4, R19, R4, !P5 ;  /* 0x0000000413047207 */ /* 0x000fe20006800000 */
[----:B------:R-:W-:Y:S01]  /*1040*/  IMAD R17, R17, UR5, RZ ;  /* 0x0000000511117c24 */ /* 0x000fe2000f8e02ff */
[----:B------:R-:W-:Y:S01]  /*1050*/  SEL R0, R19, R5, !P5 ;  /* 0x0000000513007207 */ /* 0x000fe20006800000 */
[----:B------:R-:W-:Y:S01]  /*1060*/  IMAD R21, R21, UR5, RZ ;  /* 0x0000000515157c24 */ /* 0x000fe2000f8e02ff */
[----:B------:R-:W-:Y:S01]  /*1070*/  SEL R19, R19, R23, !P5 ;  /* 0x0000001713137207 */ /* 0x000fe20006800000 */
[----:B------:R-:W-:Y:S01]  /*1080*/  IMAD R4, R4, UR5, RZ ;  /* 0x0000000504047c24 */ /* 0x000fe2000f8e02ff */
[----:B------:R-:W-:Y:S01]  /*1090*/  LEA.HI R15, R12, 0x30, RZ, 0x1c ;  /* 0x000000300c0f7811 */ /* 0x000fe200078fe0ff */
[----:B------:R-:W-:Y:S01]  /*10a0*/  IMAD R0, R0, UR5, RZ ;  /* 0x0000000500007c24 */ /* 0x000fe2000f8e02ff */
[----:B------:R-:W-:Y:S01]  /*10b0*/  LOP3.LUT R5, R3, 0x10, RZ, 0xfc, !PT ;  /* 0x0000001003057812 */ /* 0x000fe200078efcff */
[----:B------:R-:W-:Y:S01]  /*10c0*/  IMAD R45, R19, UR5, RZ ;  /* 0x00000005132d7c24 */ /* 0x000fe2000f8e02ff */
[----:B------:R-:W-:Y:S01]  /*10d0*/  LOP3.LUT R7, R3, 0x20, RZ, 0xfc, !PT ;  /* 0x0000002003077812 */ /* 0x000fe200078efcff */
[-C--:B------:R-:W-:Y:S01]  /*10e0*/  IMAD R15, R15, R38.reuse, RZ ;  /* 0x000000260f0f7224 */ /* 0x080fe200078e02ff */
[----:B------:R-:W-:Y:S01]  /*10f0*/  LEA R58, P6, R6, UR8, 0x1 ;  /* 0x00000008063a7c11 */ /* 0x000fe2000f8c08ff */
[-C--:B------:R-:W-:Y:S01]  /*1100*/  IMAD R16, R5, R38.reuse, RZ ;  /* 0x0000002605107224 */ /* 0x080fe200078e02ff */
[----:B------:R-:W-:Y:S01]  /*1110*/  LEA R52, P3, R2, UR8, 0x1 ;  /* 0x0000000802347c11 */ /* 0x000fe2000f8608ff */
[----:B------:R-:W-:Y:S01]  /*1120*/  IMAD R3, R7, R38, RZ ;  /* 0x0000002607037224 */ /* 0x000fe200078e02ff */
[----:B------:R-:W-:Y:S01]  /*1130*/  LEA R50, P2, R8, UR8, 0x1 ;  /* 0x0000000808327c11 */ /* 0x000fe2000f8408ff */
[----:B------:R-:W-:Y:S01]  /*1140*/  ULDC UR5, c[0x0][0x234] ;  /* 0x00008d0000057ab9 */ /* 0x000fe20000000800 */
[----:B------:R-:W-:Y:S01]  /*1150*/  LEA R19, P1, R17, UR8, 0x1 ;  /* 0x0000000811137c11 */ /* 0x000fe2000f8208ff */
[----:B------:R-:W-:Y:S01]  /*1160*/  IMAD R13, R13, UR5, RZ ;  /* 0x000000050d0d7c24 */ /* 0x000fe2000f8e02ff */
[----:B------:R-:W-:-:S02]  /*1170*/  LEA R46, P0, R21, UR8, 0x1 ;  /* 0x00000008152e7c11 */ /* 0x000fc4000f8008ff */
[----:B------:R-:W-:Y:S02]  /*1180*/  CS2R R22, SRZ ;  /* 0x0000000000167805 */ /* 0x000fe4000001ff00 */
[----:B------:R-:W-:Y:S01]  /*1190*/  LEA R56, P5, R4, UR8, 0x1 ;  /* 0x0000000804387c11 */ /* 0x000fe2000f8a08ff */
[----:B------:R-:W-:Y:S01]  /*11a0*/  IMAD.SHL.U32 R38, R38, 0x40, RZ ;  /* 0x0000004026267824 */ /* 0x000fe200078e00ff */
[----:B------:R-:W-:Y:S01]  /*11b0*/  LEA R54, P4, R0, UR8, 0x1 ;  /* 0x0000000800367c11 */ /* 0x000fe2000f8808ff */
[----:B------:R-:W-:Y:S01]  /*11c0*/  IMAD.WIDE R60, R13, 0x2, RZ ;  /* 0x000000020d3c7825 */ /* 0x000fe200078e02ff */
[----:B------:R-:W-:Y:S01]  /*11d0*/  LEA.HI.X.SX32 R59, R6, UR9, 0x1, P6 ;  /* 0x00000009063b7c11 */ /* 0x000fe2000b0f0eff */
[----:B------:R-:W-:Y:S01]  /*11e0*/  ULDC UR5, c[0x0][0x230] ;  /* 0x00008c0000057ab9 */ /* 0x000fe20000000800 */
[----:B------:R-:W-:Y:S02]  /*11f0*/  LEA.HI.X.SX32 R53, R2, UR9, 0x1, P3 ;  /* 0x0000000902357c11 */ /* 0x000fe400098f0eff */
[----:B------:R-:W-:-:S02]  /*1200*/  LEA.HI.X.SX32 R51, R8, UR9, 0x1, P2 ;  /* 0x0000000908337c11 */ /* 0x000fc400090f0eff */
[----:B------:R-:W-:Y:S02]  /*1210*/  LEA.HI.X.SX32 R25, R17, UR9, 0x1, P1 ;  /* 0x0000000911197c11 */ /* 0x000fe400088f0eff */
[----:B------:R-:W-:Y:S02]  /*1220*/  LEA.HI.X.SX32 R47, R21, UR9, 0x1, P0 ;  /* 0x00000009152f7c11 */ /* 0x000fe400080f0eff */
[----:B------:R-:W-:Y:S02]  /*1230*/  CS2R R20, SRZ ;  /* 0x0000000000147805 */ /* 0x000fe4000001ff00 */
[----:B------:R-:W-:Y:S02]  /*1240*/  LEA R44, P6, R45, UR8, 0x1 ;  /* 0x000000082d2c7c11 */ /* 0x000fe4000f8c08ff */
[----:B------:R-:W-:Y:S02]  /*1250*/  LEA R8, P0, R15, UR10, 0x1 ;  /* 0x0000000a0f087c11 */ /* 0x000fe4000f8008ff */
[----:B------:R-:W-:-:S02]  /*1260*/  LEA R7, P1, R3, UR10, 0x1 ;  /* 0x0000000a03077c11 */ /* 0x000fc4000f8208ff */
[----:B------:R-:W-:Y:S02]  /*1270*/  LEA R6, P2, R16, UR10, 0x1 ;  /* 0x0000000a10067c11 */ /* 0x000fe4000f8408ff */
[----:B------:R-:W-:Y:S02]  /*1280*/  LEA R5, P3, R14, UR10, 0x1 ;  /* 0x0000000a0e057c11 */ /* 0x000fe4000f8608ff */
[----:B------:R-:W-:Y:S02]  /*1290*/  LEA.HI.X.SX32 R57, R4, UR9, 0x1, P5 ;  /* 0x0000000904397c11 */ /* 0x000fe4000a8f0eff */
[----:B------:R-:W-:Y:S02]  /*12a0*/  LEA.HI.X.SX32 R55, R0, UR9, 0x1, P4 ;  /* 0x0000000900377c11 */ /* 0x000fe4000a0f0eff */
[----:B------:R-:W-:Y:S02]  /*12b0*/  LEA.HI.X.SX32 R45, R45, UR9, 0x1, P6 ;  /* 0x000000092d2d7c11 */ /* 0x000fe4000b0f0eff */
[----:B------:R-:W-:-:S02]  /*12c0*/  LEA.HI.X.SX32 R4, R15, UR11, 0x1, P0 ;  /* 0x0000000b0f047c11 */ /* 0x000fc400080f0eff */
[----:B------:R-:W-:Y:S02]  /*12d0*/  LEA.HI.X.SX32 R3, R3, UR11, 0x1, P1 ;  /* 0x0000000b03037c11 */ /* 0x000fe400088f0eff */
[----:B------:R-:W-:Y:S02]  /*12e0*/  LEA.HI.X.SX32 R2, R16, UR11, 0x1, P2 ;  /* 0x0000000b10027c11 */ /* 0x000fe400090f0eff */
[----:B------:R-:W-:Y:S02]  /*12f0*/  LEA.HI.X.SX32 R0, R14, UR11, 0x1, P3 ;  /* 0x0000000b0e007c11 */ /* 0x000fe400098f0eff */
[----:B------:R-:W-:Y:S02]  /*1300*/  LOP3.LUT R40, R32, 0x40, RZ, 0x3c, !PT ;  /* 0x0000004020287812 */ /* 0x000fe400078e3cff */
[----:B------:R-:W-:-:S07]  /*1310*/  LOP3.LUT R41, R10, 0x40, RZ, 0x3c, !PT ;  /* 0x000000400a297812 */ /* 0x000fce00078e3cff */
.L_x_1:
[----:B------:R-:W0:Y:S01]  /*1320*/  S2R R12, SR_TID.X ;  /* 0x00000000000c7919 */ /* 0x000e220000002100 */
[----:B------:R-:W-:Y:S02]  /*1330*/  IADD3 R30, P1, R60, R8, RZ ;  /* 0x000000083c1e7210 */ /* 0x000fe40007f3e0ff */
[----:B------:R-:W-:-:S03]  /*1340*/  PRMT R18, RZ, 0x7610, R18 ;  /* 0x00007610ff127816 */ /* 0x000fc60000000012 */
[----:B------:R-:W-:Y:S01]  /*1350*/  IMAD.X R31, R61, 0x1, R4, P1 ;  /* 0x000000013d1f7824 */ /* 0x000fe200008e0604 */
[----:B------:R-:W-:Y:S02]  /*1360*/  IADD3 R26, P3, R60, R6, RZ ;  /* 0x000000063c1a7210 */ /* 0x000fe40007f7e0ff */
[C---:B0-----:R-:W-:Y:S02]  /*1370*/  LEA.HI R13, R12.reuse, 0x30, RZ, 0x1c ;  /* 0x000000300c0d7811 */ /* 0x041fe400078fe0ff */
[----:B------:R-:W-:Y:S02]  /*1380*/  SHF.R.U32.HI R14, RZ, 0x4, R12 ;  /* 0x00000004ff0e7819 */ /* 0x000fe4000001160c */
[----:B------:R-:W-:Y:S02]  /*1390*/  ISETP.GE.AND P2, PT, R13, UR5, PT ;  /* 0x000000050d007c0c */ /* 0x000fe4000bf46270 */
[----:B------:R-:W-:Y:S02]  /*13a0*/  LOP3.LUT R13, R12, 0x3f, RZ, 0xc0, !PT ;  /* 0x0000003f0c0d7812 */ /* 0x000fe400078ec0ff */
[----:B------:R-:W-:-:S02]  /*13b0*/  SGXT.U32 R12, R14, 0x4 ;  /* 0x000000040e0c781a */ /* 0x000fc40000000000 */
[----:B------:R-:W-:Y:S02]  /*13c0*/  ISETP.GE.AND P0, PT, R13, UR5, PT ;  /* 0x000000050d007c0c */ /* 0x000fe4000bf06270 */
[C---:B------:R-:W-:Y:S02]  /*13d0*/  ISETP.GE.AND P1, PT, R12.reuse, UR5, PT ;  /* 0x000000050c007c0c */ /* 0x040fe4000bf26270 */
[C---:B------:R-:W-:Y:S02]  /*13e0*/  LOP3.LUT R13, R12.reuse, 0x10, RZ, 0xfc, !PT ;  /* 0x000000100c0d7812 */ /* 0x040fe400078efcff */
[----:B------:R-:W-:Y:S01]  /*13f0*/  LOP3.LUT R12, R12, 0x20, RZ, 0xfc, !PT ;  /* 0x000000200c0c7812 */ /* 0x000fe200078efcff */
[----:B------:R-:W2:Y:S01]  /*1400*/  @!P2 LDG.E.U16 R18, desc[UR6][R30.64] ;  /* 0x000000061e12a981 */ /* 0x000ea2000c1e1500 */
[----:B------:R-:W-:Y:S01]  /*1410*/  IADD3 R28, P2, R60, R5, RZ ;  /* 0x000000053c1c7210 */ /* 0x000fe20007f5e0ff */
[----:B------:R-:W-:Y:S01]  /*1420*/  IMAD.X R27, R61, 0x1, R2, P3 ;  /* 0x000000013d1b7824 */ /* 0x000fe200018e0602 */
[----:B------:R-:W-:-:S02]  /*1430*/  ISETP.GE.AND P4, PT, R13, UR5, PT ;  /* 0x000000050d007c0c */ /* 0x000fc4000bf86270 */
[----:B------:R-:W-:Y:S01]  /*1440*/  ISETP.GE.AND P5, PT, R12, UR5, PT ;  /* 0x000000050c007c0c */ /* 0x000fe2000bfa6270 */
[C---:B------:R-:W-:Y:S01]  /*1450*/  IMAD.X R29, R61.reuse, 0x1, R0, P2 ;  /* 0x000000013d1d7824 */ /* 0x040fe200010e0600 */
[----:B------:R-:W-:Y:S02]  /*1460*/  IADD3 R12, P2, R60, R7, RZ ;  /* 0x000000073c0c7210 */ /* 0x000fe40007f5e0ff */
[----:B------:R-:W-:Y:S02]  /*1470*/  PRMT R16, RZ, 0x7610, R16 ;  /* 0x00007610ff107816 */ /* 0x000fe40000000010 */
[----:B------:R-:W-:Y:S01]  /*1480*/  PRMT R14, RZ, 0x7610, R14 ;  /* 0x00007610ff0e7816 */ /* 0x000fe2000000000e */
[----:B------:R-:W-:Y:S01]  /*1490*/  IMAD.X R13, R61, 0x1, R3, P2 ;  /* 0x000000013d0d7824 */ /* 0x000fe200010e0603 */
[----:B------:R-:W-:Y:S02]  /*14a0*/  PRMT R24, RZ, 0x7610, R24 ;  /* 0x00007610ff187816 */ /* 0x000fe40000000018 */
[----:B------:R0:W3:Y:S04]  /*14b0*/  @!P1 LDG.E.U16 R16, desc[UR6][R28.64] ;  /* 0x000000061c109981 */ /* 0x0000e8000c1e1500 */
[----:B------:R1:W4:Y:S04]  /*14c0*/  @!P4 LDG.E.U16 R14, desc[UR6][R26.64] ;  /* 0x000000061a0ec981 */ /* 0x000328000c1e1500 */
[----:B------:R-:W5:Y:S01]  /*14d0*/  @!P5 LDG.E.U16 R24, desc[UR6][R12.64] ;  /* 0x000000060c18d981 */ /* 0x000f62000c1e1500 */
[----:B------:R-:W-:Y:S01]  /*14e0*/  PRMT R15, RZ, 0x7610, R15 ;  /* 0x00007610ff0f7816 */ /* 0x000fe2000000000f */
[C---:B------:R-:W-:Y:S01]  /*14f0*/  IMAD.WIDE R48, R42.reuse, 0x2, R46 ;  /* 0x000000022a307825 */ /* 0x040fe200078e022e */
[----:B------:R-:W-:Y:S01]  /*1500*/  PRMT R17, RZ, 0x7610, R17 ;  /* 0x00007610ff117816 */ /* 0x000fe20000000011 */
[----:B------:R-:W-:Y:S01]  /*1510*/  BAR.SYNC.DEFER_BLOCKING 0x0 ;  /* 0x0000000000007b1d */ /* 0x000fe20000010000 */
[----:B0-----:R-:W-:Y:S01]  /*1520*/  PRMT R29, RZ, 0x7610, R29 ;  /* 0x00007610ff1d7816 */ /* 0x001fe2000000001d */
[----:B------:R-:W-:Y:S01]  /*1530*/  IMAD.WIDE R30, R42, 0x2, R44 ;  /* 0x000000022a1e7825 */ /* 0x000fe200078e022c */
[----:B------:R-:W-:-:S02]  /*1540*/  PRMT R43, RZ, 0x7610, R43 ;  /* 0x00007610ff2b7816 */ /* 0x000fc4000000002b */
[----:B------:R-:W-:Y:S01]  /*1550*/  PRMT R28, RZ, 0x7610, R28 ;  /* 0x00007610ff1c7816 */ /* 0x000fe2000000001c */
[----:B-1----:R-:W-:Y:S01]  /*1560*/  IMAD.WIDE R26, R42, 0x2, R50 ;  /* 0x000000022a1a7825 */ /* 0x002fe200078e0232 */
[----:B------:R0:W5:Y:S04]  /*1570*/  @!P0 LDG.E.U16 R15, desc[UR6][R48.64] ;  /* 0x00000006300f8981 */ /* 0x000168000c1e1500 */
[----:B------:R1:W5:Y:S04]  /*1580*/  @!P0 LDG.E.U16 R17, desc[UR6][R30.64] ;  /* 0x000000061e118981 */ /* 0x000368000c1e1500 */
[----:B------:R1:W5:Y:S01]  /*1590*/  @!P0 LDG.E.U16 R43, desc[UR6][R26.64] ;  /* 0x000000061a2b8981 */ /* 0x000362000c1e1500 */
[----:B0-----:R-:W-:-:S02]  /*15a0*/  IMAD.MOV.U32 R48, RZ, RZ, R19 ;  /* 0x000000ffff307224 */ /* 0x001fc400078e0013 */
[----:B------:R-:W-:Y:S02]  /*15b0*/  IMAD.MOV.U32 R49, RZ, RZ, R25 ;  /* 0x000000ffff317224 */ /* 0x000fe400078e0019 */
[----:B------:R-:W-:Y:S01]  /*15c0*/  IMAD.WIDE R12, R42, 0x2, R48 ;  /* 0x000000022a0c7825 */ /* 0x000fe200078e0230 */
[----:B------:R-:W-:-:S04]  /*15d0*/  PRMT R19, RZ, 0x7610, R19 ;  /* 0x00007610ff137816 */ /* 0x000fc80000000013 */
[----:B------:R0:W5:Y:S01]  /*15e0*/  @!P0 LDG.E.U16 R29, desc[UR6][R12.64] ;  /* 0x000000060c1d8981 */ /* 0x000162000c1e1500 */
[----:B-1----:R-:W-:Y:S01]  /*15f0*/  IMAD.WIDE R30, R42, 0x2, R52 ;  /* 0x000000022a1e7825 */ /* 0x002fe200078e0234 */
[----:B------:R-:W-:-:S03]  /*1600*/  PRMT R25, RZ, 0x7610, R25 ;  /* 0x00007610ff197816 */ /* 0x000fc60000000019 */
[C---:B------:R-:W-:Y:S01]  /*1610*/  IMAD.WIDE R26, R42.reuse, 0x2, R56 ;  /* 0x000000022a1a7825 */ /* 0x040fe200078e0238 */
[----:B------:R1:W5:Y:S03]  /*1620*/  @!P0 LDG.E.U16 R28, desc[UR6][R30.64] ;  /* 0x000000061e1c8981 */ /* 0x000366000c1e1500 */
[C---:B0-----:R-:W-:Y:S01]  /*1630*/  IMAD.WIDE R12, R42.reuse, 0x2, R54 ;  /* 0x000000022a0c7825 */ /* 0x041fe200078e0236 */
[----:B------:R-:W5:Y:S04]  /*1640*/  @!P0 LDG.E.U16 R25, desc[UR6][R26.64] ;  /* 0x000000061a198981 */ /* 0x000f68000c1e1500 */
[----:B------:R0:W5:Y:S01]  /*1650*/  @!P0 LDG.E.U16 R19, desc[UR6][R12.64] ;  /* 0x000000060c138981 */ /* 0x000162000c1e1500 */
[----:B-1----:R-:W-:Y:S01]  /*1660*/  IMAD.WIDE R30, R42, 0x2, R58 ;  /* 0x000000022a1e7825 */ /* 0x002fe200078e023a */
[----:B0-----:R-:W-:-:S06]  /*1670*/  PRMT R13, RZ, 0x7610, R13 ;  /* 0x00007610ff0d7816 */ /* 0x001fcc000000000d */
[----:B------:R-:W5:Y:S01]  /*1680*/  @!P0 LDG.E.U16 R13, desc[UR6][R30.64] ;  /* 0x000000061e0d8981 */ /* 0x000f62000c1e1500 */
[----:B------:R-:W-:-:S05]  /*1690*/  VIADD R39, R39, 0xffffffff ;  /* 0xffffffff27277836 */ /* 0x000fca0000000000 */
[----:B------:R-:W-:Y:S01]  /*16a0*/  ISETP.NE.U32.AND P0, PT, R39, RZ, PT ;  /* 0x000000ff2700720c */ /* 0x000fe20003f05070 */
[----:B------:R-:W-:Y:S01]  /*16b0*/  UIADD3 UR5, UR5, -0x40, URZ ;  /* 0xffffffc005057890 */ /* 0x000fe2000fffe03f */
[----:B------:R-:W-:-:S04]  /*16c0*/  IMAD.WIDE R58, R37, 0x2, R58 ;  /* 0x00000002253a7825 */ /* 0x000fc800078e023a */
[----:B------:R-:W-:-:S04]  /*16d0*/  IMAD.WIDE R56, R37, 0x2, R56 ;  /* 0x0000000225387825 */ /* 0x000fc800078e0238 */
[----:B------:R-:W-:-:S04]  /*16e0*/  IMAD.WIDE R54, R37, 0x2, R54 ;  /* 0x0000000225367825 */ /* 0x000fc800078e0236 */
[----:B------:R-:W-:-:S04]  /*16f0*/  IMAD.WIDE R52, R37, 0x2, R52 ;  /* 0x0000000225347825 */ /* 0x000fc800078e0234 */
[----:B------:R-:W-:-:S04]  /*1700*/  IMAD.WIDE R50, R37, 0x2, R50 ;  /* 0x0000000225327825 */ /* 0x000fc800078e0232 */
[----:B------:R-:W-:-:S04]  /*1710*/  IMAD.WIDE R46, R37, 0x2, R46 ;  /* 0x00000002252e7825 */ /* 0x000fc800078e022e */
[----:B------:R-:W-:-:S04]  /*1720*/  IMAD.WIDE R44, R37, 0x2, R44 ;  /* 0x00000002252c7825 */ /* 0x000fc800078e022c */
[----:B------:R-:W-:Y:S01]  /*1730*/  IMAD.WIDE R60, R38, 0x2, R60 ;  /* 0x00000002263c7825 */ /* 0x000fe200078e023c */
[----:B--2---:R-:W-:Y:S04]  /*1740*/  STS.U16 [R11+UR4+0x1600], R18 ;  /* 0x001600120b007988 */ /* 0x004fe80008000404 */
[----:B---3--:R-:W-:Y:S04]  /*1750*/  STS.U16 [R11+UR4+0x1000], R16 ;  /* 0x001000100b007988 */ /* 0x008fe80008000404 */
[----:B----4-:R-:W-:Y:S04]  /*1760*/  STS.U16 [R11+UR4+0x1200], R14 ;  /* 0x0012000e0b007988 */ /* 0x010fe80008000404 */
[----:B-----5:R-:W-:Y:S04]  /*1770*/  STS.U16 [R11+UR4+0x1400], R24 ;  /* 0x001400180b007988 */ /* 0x020fe80008000404 */
[----:B------:R-:W-:Y:S04]  /*1780*/  STS.U16 [R32+UR4], R17 ;  /* 0x0000001120007988 */ /* 0x000fe80008000404 */
[----:B------:R-:W-:Y:S04]  /*1790*/  STS.U16 [R32+UR4+0x400], R29 ;  /* 0x0004001d20007988 */ /* 0x000fe80008000404 */
[----:B------:R-:W-:Y:S04]  /*17a0*/  STS.U16 [R32+UR4+0x800], R28 ;  /* 0x0008001c20007988 */ /* 0x000fe80008000404 */
[----:B------:R-:W-:Y:S04]  /*17b0*/  STS.U16 [R32+UR4+0xc00], R25 ;  /* 0x000c001920007988 */ /* 0x000fe80008000404 */
[----:B------:R-:W-:Y:S04]  /*17c0*/  STS.U16 [R40+UR4+0x200], R15 ;  /* 0x0002000f28007988 */ /* 0x000fe80008000404 */
[----:B------:R-:W-:Y:S04]  /*17d0*/  STS.U16 [R40+UR4+0x600], R43 ;  /* 0x0006002b28007988 */ /* 0x000fe80008000404 */
[----:B------:R-:W-:Y:S04]  /*17e0*/  STS.U16 [R40+UR4+0xa00], R19 ;  /* 0x000a001328007988 */ /* 0x000fe80008000404 */
[----:B------:R-:W-:Y:S01]  /*17f0*/  STS.U16 [R40+UR4+0xe00], R13 ;  /* 0x000e000d28007988 */ /* 0x000fe20008000404 */
[----:B------:R-:W-:Y:S06]  /*1800*/  BAR.SYNC.DEFER_BLOCKING 0x0 ;  /* 0x0000000000007b1d */ /* 0x000fec0000010000 */
[----:B------:R-:W-:Y:S04]  /*1810*/  LDSM.16.MT88.4 R24, [R9+0x1000] ;  /* 0x001000000918783b */ /* 0x000fe80000004200 */
[----:B------:R-:W0:Y:S04]  /*1820*/  LDSM.16.M88.4 R12, [R10+UR4] ;  /* 0x000000040a0c783b */ /* 0x000e280008000200 */
[----:B------:R-:W1:Y:S04]  /*1830*/  LDSM.16.MT88.4 R16, [R9+0x1200] ;  /* 0x001200000910783b */ /* 0x000e680000004200 */
[----:B------:R-:W-:Y:S01]  /*1840*/  LDSM.16.M88.4 R28, [R41+UR4] ;  /* 0x00000004291c783b */ /* 0x000fe20008000200 */
[----:B0-----:R-:W-:Y:S03]  /*1850*/  HMMA.16816.F32.BF16 R20, R24, R12, R20 ;  /* 0x0000000c1814723c */ /* 0x001fe60000041814 */
[----:B------:R-:W0:-:S15]  /*1860*/  LDSM.16.MT88.4 R24, [R9+0x1400] ;  /* 0x001400000918783b */ /* 0x000e1e0000004200 */
[----:B------:R-:W-:-:S06]  /*1870*/  NOP ;  /* 0x0000000000007918 */ /* 0x000fcc0000000000 */
[----:B-1----:R-:W-:Y:S01]  /*1880*/  HMMA.16816.F32.BF16 R16, R16, R14, R20 ;  /* 0x0000000e1010723c */ /* 0x002fe20000041814 */
[----:B------:R-:W1:-:S15]  /*1890*/  LDSM.16.MT88.4 R20, [R9+0x1600] ;  /* 0x001600000914783b */ /* 0x000e5e0000004200 */
[----:B------:R-:W-:-:S08]  /*18a0*/  NOP ;  /* 0x0000000000007918 */ /* 0x000fd00000000000 */
[----:B0-----:R-:W-:Y:S07]  /*18b0*/  HMMA.16816.F32.BF16 R16, R24, R28, R16 ;  /* 0x0000001c1810723c */ /* 0x001fee0000041810 */
[----:B------:R-:W-:-:S15]  /*18c0*/  IMAD.WIDE R24, R37, 0x2, R48 ;  /* 0x0000000225187825 */ /* 0x000fde00078e0230 */
[----:B------:R-:W-:-:S02]  /*18d0*/  NOP ;  /* 0x0000000000007918 */ /* 0x000fc40000000000 */
[----:B-1----:R-:W-:Y:S07]  /*18e0*/  HMMA.16816.F32.BF16 R20, R20, R30, R16 ;  /* 0x0000001e1414723c */ /* 0x002fee0000041810 */
[----:B------:R-:W-:Y:S01]  /*18f0*/  IMAD.MOV.U32 R19, RZ, RZ, R24 ;  /* 0x000000ffff137224 */ /* 0x000fe200078e0018 */
[----:B------:R-:W-:-:S01]  /*1900*/  NOP ;  /* 0x0000000000007918 */ /* 0x000fc20000000000 */
[----:B------:R-:W-:-:S15]  /*1910*/  @P0 BRA `(.L_x_1) ;  /* 0xfffffff800800947 */ /* 0x000fde000383ffff */
[----:B------:R-:W-:Y:S02]  /*1920*/  F2FP.BF16.F32.PACK_AB R22, R23, R22 ;  /* 0x000000161716723e */ /* 0x000fe400000010ff */
[----:B------:R-:W-:-:S07]  /*1930*/  F2FP.BF16.F32.PACK_AB R20, R21, R20 ;  /* 0x000000141514723e */ /* 0x000fce00000010ff */
.L_x_0:
[----:B------:R-:W0:Y:S01]  /*1940*/  S2R R5, SR_TID.X ;  /* 0x0000000000057919 */ /* 0x000e220000002100 */
[----:B------:R-:W1:Y:S01]  /*1950*/  S2UR UR5, SR_CgaCtaId ;  /* 0x00000000000579c3 */ /* 0x000e620000008800 */
[----:B------:R-:W-:Y:S01]  /*1960*/  UMOV UR4, 0x400 ;  /* 0x0000040000047882 */ /* 0x000fe20000000000 */
[----:B------:R-:W-:-:S06]  /*1970*/  LOP3.LUT R35, R35, 0x300, RZ, 0xc0, !PT ;  /* 0x0000030023237812 */ /* 0x000fcc00078ec0ff */
[----:B------:R-:W-:Y:S01]  /*1980*/  BAR.SYNC.DEFER_BLOCKING 0x0 ;  /* 0x0000000000007b1d */ /* 0x000fe20000010000 */
[----:B------:R-:W-:Y:S02]  /*1990*/  PRMT R7, R20, 0x7632, R7 ;  /* 0x0000763214077816 */ /* 0x000fe40000000007 */
[----:B------:R-:W-:-:S03]  /*19a0*/  PRMT R8, R22, 0x7632, R8 ;  /* 0x0000763216087816 */ /* 0x000fc60000000008 */
[----:B------:R-:W-:Y:S02]  /*19b0*/  ULDC.64 UR8, c[0x0][0x228] ;  /* 0x00008a0000087ab9 */ /* 0x000fe40000000a00 */
[----:B------:R-:W-:Y:S01]  /*19c0*/  ISETP.GE.AND P0, PT, R36, UR8, PT ;  /* 0x0000000824007c0c */ /* 0x000fe2000bf06270 */
[----:B------:R-:W-:Y:S01]  /*19d0*/  ULDC UR8, c[0x0][0x248] ;  /* 0x0000920000087ab9 */ /* 0x000fe20000000800 */
[----:B-1----:R-:W-:Y:S01]  /*19e0*/  ULEA UR4, UR5, UR4, 0x18 ;  /* 0x0000000405047291 */ /* 0x002fe2000f8ec03f */
[--C-:B0-----:R-:W-:Y:S02]  /*19f0*/  SHF.R.U32.HI R0, RZ, 0x5, R5.reuse ;  /* 0x00000005ff007819 */ /* 0x101fe40000011605 */
[----:B------:R-:W-:Y:S02]  /*1a00*/  SHF.R.U32.HI R6, RZ, 0x4, R5 ;  /* 0x00000004ff067819 */ /* 0x000fe40000011605 */
[----:B------:R-:W-:Y:S01]  /*1a10*/  LOP3.LUT R2, R0, 0x2, RZ, 0xc0, !PT ;  /* 0x0000000200027812 */ /* 0x000fe200078ec0ff */
[----:B------:R-:W-:Y:S01]  /*1a20*/  IMAD.SHL.U32 R0, R5, 0x4, RZ ;  /* 0x0000000405007824 */ /* 0x000fe200078e00ff */
[----:B------:R-:W-:-:S02]  /*1a30*/  SGXT.U32 R6, R6, 0x4 ;  /* 0x000000040606781a */ /* 0x000fc40000000000 */
[--C-:B------:R-:W-:Y:S02]  /*1a40*/  LOP3.LUT R3, R2, 0x1c, R5.reuse, 0xf8, !PT ;  /* 0x0000001c02037812 */ /* 0x100fe400078ef805 */
[--C-:B------:R-:W-:Y:S02]  /*1a50*/  LOP3.LUT R35, R35, 0x7c, R0.reuse, 0xf8, !PT ;  /* 0x0000007c23237812 */ /* 0x100fe400078ef800 */
[----:B------:R-:W-:Y:S02]  /*1a60*/  LOP3.LUT R3, R3, 0x80, R0, 0xf8, !PT ;  /* 0x0000008003037812 */ /* 0x000fe400078ef800 */
[----:B------:R-:W-:Y:S02]  /*1a70*/  LOP3.LUT R35, R35, 0xe0, R5, 0x78, !PT ;  /* 0x000000e023237812 */ /* 0x000fe400078e7805 */
[----:B------:R-:W-:-:S04]  /*1a80*/  LOP3.LUT R3, R3, R34, RZ, 0xfc, !PT ;  /* 0x0000002203037212 */ /* 0x000fc800078efcff */
[C---:B------:R-:W-:Y:S01]  /*1a90*/  LOP3.LUT R0, R3.reuse, 0x40, RZ, 0x3c, !PT ;  /* 0x0000004003007812 */ /* 0x040fe200078e3cff */
[----:B------:R-:W-:Y:S01]  /*1aa0*/  STS.U16 [R3+UR4], R20 ;  /* 0x0000001403007988 */ /* 0x000fe20008000404 */
[C---:B------:R-:W-:Y:S02]  /*1ab0*/  LOP3.LUT R2, R3.reuse, 0x20, RZ, 0x3c, !PT ;  /* 0x0000002003027812 */ /* 0x040fe400078e3cff */
[----:B------:R-:W-:Y:S01]  /*1ac0*/  LOP3.LUT R4, R3, 0x60, RZ, 0x3c, !PT ;  /* 0x0000006003047812 */ /* 0x000fe200078e3cff */
[----:B------:R0:W-:Y:S04]  /*1ad0*/  STS.U16 [R0+UR4+0x200], R7 ;  /* 0x0002000700007988 */ /* 0x0001e80008000404 */
[----:B------:R-:W-:Y:S04]  /*1ae0*/  STS.U16 [R2+UR4+0x100], R22 ;  /* 0x0001001602007988 */ /* 0x000fe80008000404 */
[----:B------:R1:W-:Y:S01]  /*1af0*/  STS.U16 [R4+UR4+0x300], R8 ;  /* 0x0003000804007988 */ /* 0x0003e20008000404 */
[C---:B0-----:R-:W-:Y:S01]  /*1b00*/  LOP3.LUT R0, R33.reuse, R6, RZ, 0xfc, !PT ;  /* 0x0000000621007212 */ /* 0x041fe200078efcff */
[----:B------:R-:W-:Y:S01]  /*1b10*/  BAR.SYNC.DEFER_BLOCKING 0x0 ;  /* 0x0000000000007b1d */ /* 0x000fe20000010000 */
[----:B------:R-:W-:-:S03]  /*1b20*/  LOP3.LUT R33, R33, 0x10, R6, 0xfe, !PT ;  /* 0x0000001021217812 */ /* 0x000fc600078efe06 */
[C---:B------:R-:W-:Y:S01]  /*1b30*/  IMAD R3, R0.reuse, UR8, RZ ;  /* 0x0000000800037c24 */ /* 0x040fe2000f8e02ff */
[----:B------:R-:W-:Y:S02]  /*1b40*/  ISETP.LT.AND P1, PT, R0, UR9, !P0 ;  /* 0x0000000900007c0c */ /* 0x000fe4000c721270 */
[C---:B------:R-:W-:Y:S01]  /*1b50*/  ISETP.LT.AND P0, PT, R33.reuse, UR9, !P0 ;  /* 0x0000000921007c0c */ /* 0x040fe2000c701270 */
[----:B------:R-:W-:Y:S01]  /*1b60*/  IMAD R0, R33, UR8, RZ ;  /* 0x0000000821007c24 */ /* 0x000fe2000f8e02ff */
[----:B------:R-:W0:Y:S01]  /*1b70*/  LDS R35, [R35+UR4] ;  /* 0x0000000423237984 */ /* 0x000e220008000800 */
[----:B------:R-:W-:Y:S02]  /*1b80*/  ULDC UR4, c[0x0][0x244] ;  /* 0x0000910000047ab9 */ /* 0x000fe40000000800 */
[----:B------:R-:W-:Y:S01]  /*1b90*/  IMAD R36, R36, UR4, RZ ;  /* 0x0000000424247c24 */ /* 0x000fe2000f8e02ff */
[----:B------:R-:W-:-:S04]  /*1ba0*/  ULDC.64 UR4, c[0x0][0x220] ;  /* 0x0000880000047ab9 */ /* 0x000fc80000000a00 */
[----:B-1----:R-:W-:-:S04]  /*1bb0*/  LEA R4, P2, R36, UR4, 0x1 ;  /* 0x0000000424047c11 */ /* 0x002fc8000f8408ff */
[----:B------:R-:W-:Y:S02]  /*1bc0*/  LEA.HI.X.SX32 R36, R36, UR5, 0x1, P2 ;  /* 0x0000000524247c11 */ /* 0x000fe400090f0eff */
[CC--:B------:R-:W-:Y:S02]  /*1bd0*/  LEA R2, P2, R3.reuse, R4.reuse, 0x1 ;  /* 0x0000000403027211 */ /* 0x0c0fe400078408ff */
[C---:B------:R-:W-:Y:S02]  /*1be0*/  LEA R4, P3, R0.reuse, R4, 0x1 ;  /* 0x0000000400047211 */ /* 0x040fe400078608ff */
[-C--:B------:R-:W-:Y:S02]  /*1bf0*/  LEA.HI.X.SX32 R3, R3, R36.reuse, 0x1, P2 ;  /* 0x0000002403037211 */ /* 0x080fe400010f0eff */
[----:B------:R-:W-:-:S03]  /*1c00*/  LEA.HI.X.SX32 R5, R0, R36, 0x1, P3 ;  /* 0x0000002400057211 */ /* 0x000fc600018f0eff */
[----:B0-----:R0:W-:Y:S01]  /*1c10*/  @P1 STG.E.U16 desc[UR6][R2.64], R35 ;  /* 0x0000002302001986 */ /* 0x0011e2000c101506 */
[----:B------:R-:W-:Y:S05]  /*1c20*/  @!P0 EXIT ;  /* 0x000000000000894d */ /* 0x000fea0003800000 */
[----:B0-----:R-:W-:-:S05]  /*1c30*/  PRMT R2, R35, 0x7632, R2 ;  /* 0x0000763223027816 */ /* 0x001fca0000000002 */
[----:B------:R-:W-:Y:S01]  /*1c40*/  STG.E.U16 desc[UR6][R4.64], R2 ;  /* 0x0000000204007986 */ /* 0x000fe2000c101506 */
[----:B------:R-:W-:Y:S05]  /*1c50*/  EXIT ;  /* 0x000000000000794d */ /* 0x000fea0003800000 */
.L_x_2:
[----:B------:R-:W-:-:S00]  /*1c60*/  BRA `(.L_x_2) ;  /* 0xfffffffc00fc7947 */ /* 0x000fc0000383ffff */
[----:B------:R-:W-:-:S00]  /*1c70*/  NOP ;  /* 0x0000000000007918 */ /* 0x000fc00000000000 */
        /* <DEDUP_REMOVED lines=8> */
.L_x_3:


//--------------------- .nv.shared.matmul_kernel  --------------------------
	.section	.nv.shared.matmul_kernel,"aw",@nobits
	.sectionflags	@""
	.align	16
	.zero		1024


//--------------------- .nv.shared.reserved.0     --------------------------
	.section	.nv.shared.reserved.0,"aw",@nobits
	.weak		__nv_reservedSMEM_offset_0_alias
	.size		__nv_reservedSMEM_offset_0_alias, 0, 0
	.other		__nv_reservedSMEM_offset_0_alias,@"STO_CUDA_RESERVED_SHARED STV_DEFAULT"
__nv_reservedSMEM_offset_0_alias:
	.zero		0


//--------------------- .nv.constant0.matmul_kernel --------------------------
	.section	.nv.constant0.matmul_kernel,"a",@progbits
	.sectionflags	@""
	.align	4
.nv.constant0.matmul_kernel:
	.zero		608


//--------------------- SYMBOLS --------------------------

	.type		.nv.reservedSmem.offset0,@object
	.size		.nv.reservedSmem.offset0,0x4
